//
// Generated by NVIDIA NVVM Compiler
//
// Compiler Build ID: CL-36424714
// Cuda compilation tools, release 13.0, V13.0.88
// Based on NVVM 20.0.0
//

.version 9.0
.target sm_100
.address_size 64

	// .globl	_Z30assemble_element_matrix_kerneliPKdPKiPN6thrust24THRUST_300001_SM_1000_NS7complexIdEES7_S0_S0_ii
.global .align 1 .b8 _ZN34_INTERNAL_51b658bb_4_k_cu_2ff9d3ab4cuda3std3__45__cpo5beginE[1];
.global .align 1 .b8 _ZN34_INTERNAL_51b658bb_4_k_cu_2ff9d3ab4cuda3std3__45__cpo3endE[1];
.global .align 1 .b8 _ZN34_INTERNAL_51b658bb_4_k_cu_2ff9d3ab4cuda3std3__45__cpo6cbeginE[1];
.global .align 1 .b8 _ZN34_INTERNAL_51b658bb_4_k_cu_2ff9d3ab4cuda3std3__45__cpo4cendE[1];
.global .align 1 .b8 _ZN34_INTERNAL_51b658bb_4_k_cu_2ff9d3ab4cuda3std3__45__cpo6rbeginE[1];
.global .align 1 .b8 _ZN34_INTERNAL_51b658bb_4_k_cu_2ff9d3ab4cuda3std3__45__cpo4rendE[1];
.global .align 1 .b8 _ZN34_INTERNAL_51b658bb_4_k_cu_2ff9d3ab4cuda3std3__45__cpo7crbeginE[1];
.global .align 1 .b8 _ZN34_INTERNAL_51b658bb_4_k_cu_2ff9d3ab4cuda3std3__45__cpo5crendE[1];
.global .align 1 .b8 _ZN34_INTERNAL_51b658bb_4_k_cu_2ff9d3ab4cuda3std3__436_GLOBAL__N__51b658bb_4_k_cu_2ff9d3ab6ignoreE[1];
.global .align 1 .b8 _ZN34_INTERNAL_51b658bb_4_k_cu_2ff9d3ab4cuda3std3__419piecewise_constructE[1];
.global .align 1 .b8 _ZN34_INTERNAL_51b658bb_4_k_cu_2ff9d3ab4cuda3std3__48in_placeE[1];
.global .align 1 .b8 _ZN34_INTERNAL_51b658bb_4_k_cu_2ff9d3ab4cuda3std3__420unreachable_sentinelE[1];
.global .align 1 .b8 _ZN34_INTERNAL_51b658bb_4_k_cu_2ff9d3ab4cuda3std6ranges3__45__cpo4swapE[1];
.global .align 1 .b8 _ZN34_INTERNAL_51b658bb_4_k_cu_2ff9d3ab4cuda3std6ranges3__45__cpo9iter_moveE[1];
.global .align 1 .b8 _ZN34_INTERNAL_51b658bb_4_k_cu_2ff9d3ab4cuda3std6ranges3__45__cpo5beginE[1];
.global .align 1 .b8 _ZN34_INTERNAL_51b658bb_4_k_cu_2ff9d3ab4cuda3std6ranges3__45__cpo3endE[1];
.global .align 1 .b8 _ZN34_INTERNAL_51b658bb_4_k_cu_2ff9d3ab4cuda3std6ranges3__45__cpo6cbeginE[1];
.global .align 1 .b8 _ZN34_INTERNAL_51b658bb_4_k_cu_2ff9d3ab4cuda3std6ranges3__45__cpo4cendE[1];
.global .align 1 .b8 _ZN34_INTERNAL_51b658bb_4_k_cu_2ff9d3ab4cuda3std6ranges3__45__cpo7advanceE[1];
.global .align 1 .b8 _ZN34_INTERNAL_51b658bb_4_k_cu_2ff9d3ab4cuda3std6ranges3__45__cpo9iter_swapE[1];
.global .align 1 .b8 _ZN34_INTERNAL_51b658bb_4_k_cu_2ff9d3ab4cuda3std6ranges3__45__cpo4nextE[1];
.global .align 1 .b8 _ZN34_INTERNAL_51b658bb_4_k_cu_2ff9d3ab4cuda3std6ranges3__45__cpo4prevE[1];
.global .align 1 .b8 _ZN34_INTERNAL_51b658bb_4_k_cu_2ff9d3ab4cuda3std6ranges3__45__cpo4dataE[1];
.global .align 1 .b8 _ZN34_INTERNAL_51b658bb_4_k_cu_2ff9d3ab4cuda3std6ranges3__45__cpo5cdataE[1];
.global .align 1 .b8 _ZN34_INTERNAL_51b658bb_4_k_cu_2ff9d3ab4cuda3std6ranges3__45__cpo4sizeE[1];
.global .align 1 .b8 _ZN34_INTERNAL_51b658bb_4_k_cu_2ff9d3ab4cuda3std6ranges3__45__cpo5ssizeE[1];
.global .align 1 .b8 _ZN34_INTERNAL_51b658bb_4_k_cu_2ff9d3ab4cuda3std6ranges3__45__cpo8distanceE[1];
.global .align 1 .b8 _ZN34_INTERNAL_51b658bb_4_k_cu_2ff9d3ab6thrust24THRUST_300001_SM_1000_NS6system6detail10sequential3seqE[1];

.visible .entry _Z30assemble_element_matrix_kerneliPKdPKiPN6thrust24THRUST_300001_SM_1000_NS7complexIdEES7_S0_S0_ii(
	.param .u32 _Z30assemble_element_matrix_kerneliPKdPKiPN6thrust24THRUST_300001_SM_1000_NS7complexIdEES7_S0_S0_ii_param_0,
	.param .u64 .ptr .align 1 _Z30assemble_element_matrix_kerneliPKdPKiPN6thrust24THRUST_300001_SM_1000_NS7complexIdEES7_S0_S0_ii_param_1,
	.param .u64 .ptr .align 1 _Z30assemble_element_matrix_kerneliPKdPKiPN6thrust24THRUST_300001_SM_1000_NS7complexIdEES7_S0_S0_ii_param_2,
	.param .u64 .ptr .align 1 _Z30assemble_element_matrix_kerneliPKdPKiPN6thrust24THRUST_300001_SM_1000_NS7complexIdEES7_S0_S0_ii_param_3,
	.param .u64 .ptr .align 1 _Z30assemble_element_matrix_kerneliPKdPKiPN6thrust24THRUST_300001_SM_1000_NS7complexIdEES7_S0_S0_ii_param_4,
	.param .u64 .ptr .align 1 _Z30assemble_element_matrix_kerneliPKdPKiPN6thrust24THRUST_300001_SM_1000_NS7complexIdEES7_S0_S0_ii_param_5,
	.param .u64 .ptr .align 1 _Z30assemble_element_matrix_kerneliPKdPKiPN6thrust24THRUST_300001_SM_1000_NS7complexIdEES7_S0_S0_ii_param_6,
	.param .u32 _Z30assemble_element_matrix_kerneliPKdPKiPN6thrust24THRUST_300001_SM_1000_NS7complexIdEES7_S0_S0_ii_param_7,
	.param .u32 _Z30assemble_element_matrix_kerneliPKdPKiPN6thrust24THRUST_300001_SM_1000_NS7complexIdEES7_S0_S0_ii_param_8
)
{
	.reg .pred 	%p<11>;
	.reg .b32 	%r<24>;
	.reg .b64 	%rd<33>;
	.reg .b64 	%fd<50>;

	ld.param.u32 	%r4, [_Z30assemble_element_matrix_kerneliPKdPKiPN6thrust24THRUST_300001_SM_1000_NS7complexIdEES7_S0_S0_ii_param_0];
	ld.param.u64 	%rd9, [_Z30assemble_element_matrix_kerneliPKdPKiPN6thrust24THRUST_300001_SM_1000_NS7complexIdEES7_S0_S0_ii_param_3];
	ld.param.u64 	%rd10, [_Z30assemble_element_matrix_kerneliPKdPKiPN6thrust24THRUST_300001_SM_1000_NS7complexIdEES7_S0_S0_ii_param_4];
	ld.param.u64 	%rd8, [_Z30assemble_element_matrix_kerneliPKdPKiPN6thrust24THRUST_300001_SM_1000_NS7complexIdEES7_S0_S0_ii_param_6];
	ld.param.u32 	%r5, [_Z30assemble_element_matrix_kerneliPKdPKiPN6thrust24THRUST_300001_SM_1000_NS7complexIdEES7_S0_S0_ii_param_8];
	cvta.to.global.u64 	%rd1, %rd10;
	cvta.to.global.u64 	%rd2, %rd9;
	mov.u32 	%r6, %ctaid.x;
	mov.u32 	%r7, %ntid.x;
	mov.u32 	%r8, %tid.x;
	mad.lo.s32 	%r1, %r6, %r7, %r8;
	mov.u32 	%r9, %ctaid.y;
	mov.u32 	%r10, %ntid.y;
	mov.u32 	%r11, %tid.y;
	mad.lo.s32 	%r12, %r9, %r10, %r11;
	setp.eq.s32 	%p1, %r5, 2;
	selp.b32 	%r3, 6, 10, %p1;
	setp.eq.s32 	%p2, %r5, 1;
	selp.b32 	%r13, 3, %r3, %p2;
	setp.ge.s32 	%p3, %r1, %r13;
	setp.ge.u32 	%p4, %r12, %r13;
	or.pred  	%p5, %p3, %p4;
	@%p5 bra 	$L__BB0_10;
	ld.param.u64 	%rd32, [_Z30assemble_element_matrix_kerneliPKdPKiPN6thrust24THRUST_300001_SM_1000_NS7complexIdEES7_S0_S0_ii_param_5];
	ld.param.u64 	%rd31, [_Z30assemble_element_matrix_kerneliPKdPKiPN6thrust24THRUST_300001_SM_1000_NS7complexIdEES7_S0_S0_ii_param_2];
	ld.param.u64 	%rd30, [_Z30assemble_element_matrix_kerneliPKdPKiPN6thrust24THRUST_300001_SM_1000_NS7complexIdEES7_S0_S0_ii_param_1];
	setp.ne.s32 	%p6, %r5, 1;
	cvta.to.global.u64 	%rd11, %rd31;
	cvta.to.global.u64 	%rd12, %rd30;
	cvta.to.global.u64 	%rd13, %rd32;
	cvta.to.global.u64 	%rd14, %rd8;
	mul.lo.s32 	%r15, %r4, 3;
	mul.wide.s32 	%rd15, %r15, 4;
	add.s64 	%rd16, %rd11, %rd15;
	ld.global.u32 	%r16, [%rd16];
	ld.global.u32 	%r17, [%rd16+4];
	ld.global.u32 	%r18, [%rd16+8];
	shl.b32 	%r19, %r16, 1;
	mul.wide.s32 	%rd17, %r19, 8;
	add.s64 	%rd18, %rd12, %rd17;
	ld.global.f64 	%fd14, [%rd18];
	ld.global.f64 	%fd15, [%rd18+8];
	shl.b32 	%r20, %r17, 1;
	mul.wide.s32 	%rd19, %r20, 8;
	add.s64 	%rd20, %rd12, %rd19;
	ld.global.f64 	%fd16, [%rd20];
	ld.global.f64 	%fd17, [%rd20+8];
	shl.b32 	%r21, %r18, 1;
	mul.wide.s32 	%rd21, %r21, 8;
	add.s64 	%rd22, %rd12, %rd21;
	ld.global.f64 	%fd18, [%rd22];
	ld.global.f64 	%fd19, [%rd22+8];
	sub.f64 	%fd20, %fd16, %fd14;
	sub.f64 	%fd21, %fd19, %fd15;
	mul.f64 	%fd22, %fd20, %fd21;
	sub.f64 	%fd23, %fd18, %fd14;
	sub.f64 	%fd24, %fd17, %fd15;
	mul.f64 	%fd25, %fd24, %fd23;
	sub.f64 	%fd26, %fd22, %fd25;
	abs.f64 	%fd27, %fd26;
	mul.f64 	%fd1, %fd27, 0d3FE0000000000000;
	sub.f64 	%fd28, %fd17, %fd19;
	add.f64 	%fd29, %fd1, %fd1;
	div.rn.f64 	%fd48, %fd28, %fd29;
	div.rn.f64 	%fd3, %fd21, %fd29;
	sub.f64 	%fd30, %fd15, %fd17;
	div.rn.f64 	%fd4, %fd30, %fd29;
	sub.f64 	%fd31, %fd18, %fd16;
	div.rn.f64 	%fd49, %fd31, %fd29;
	sub.f64 	%fd32, %fd14, %fd18;
	div.rn.f64 	%fd6, %fd32, %fd29;
	div.rn.f64 	%fd7, %fd20, %fd29;
	mul.wide.s32 	%rd23, %r4, 8;
	add.s64 	%rd3, %rd13, %rd23;
	add.s64 	%rd4, %rd14, %rd23;
	@%p6 bra 	$L__BB0_9;
	ld.global.f64 	%fd8, [%rd3];
	ld.global.f64 	%fd9, [%rd4];
	setp.eq.s32 	%p7, %r1, 0;
	mov.f64 	%fd46, %fd48;
	mov.f64 	%fd47, %fd49;
	@%p7 bra 	$L__BB0_5;
	setp.eq.s32 	%p8, %r1, 1;
	mov.f64 	%fd46, %fd4;
	mov.f64 	%fd47, %fd7;
	@%p8 bra 	$L__BB0_4;
	bra.uni 	$L__BB0_5;
$L__BB0_4:
	mov.f64 	%fd46, %fd3;
	mov.f64 	%fd47, %fd6;
$L__BB0_5:
	setp.eq.s32 	%p9, %r12, 0;
	@%p9 bra 	$L__BB0_8;
	setp.eq.s32 	%p10, %r12, 1;
	mov.f64 	%fd48, %fd4;
	mov.f64 	%fd49, %fd7;
	@%p10 bra 	$L__BB0_7;
	bra.uni 	$L__BB0_8;
$L__BB0_7:
	mov.f64 	%fd48, %fd3;
	mov.f64 	%fd49, %fd6;
$L__BB0_8:
	add.f64 	%fd34, %fd8, %fd8;
	mov.f64 	%fd35, 0d31D32B0BF384957A;
	div.rn.f64 	%fd36, %fd35, %fd34;
	mul.f64 	%fd37, %fd47, %fd49;
	fma.rn.f64 	%fd38, %fd46, %fd48, %fd37;
	mul.f64 	%fd39, %fd36, %fd38;
	mul.f64 	%fd40, %fd1, %fd39;
	mul.f64 	%fd41, %fd9, 0d3FD5555555555555;
	mul.f64 	%fd42, %fd41, 0d3FD5555555555555;
	fma.rn.f64 	%fd43, %fd42, %fd1, %fd40;
	mad.lo.s32 	%r23, %r1, 3, %r12;
	mul.wide.s32 	%rd27, %r23, 16;
	add.s64 	%rd28, %rd2, %rd27;
	mov.f64 	%fd44, 0d0000000000000000;
	st.global.v2.f64 	[%rd28], {%fd43, %fd44};
	mul.f64 	%fd45, %fd1, 0d3FBC71C71C71C71C;
	add.s64 	%rd29, %rd1, %rd27;
	st.global.v2.f64 	[%rd29], {%fd45, %fd44};
	bra.uni 	$L__BB0_10;
$L__BB0_9:
	mad.lo.s32 	%r22, %r3, %r1, %r12;
	mul.wide.s32 	%rd24, %r22, 16;
	add.s64 	%rd25, %rd2, %rd24;
	mov.f64 	%fd33, 0d0000000000000000;
	st.global.v2.f64 	[%rd25], {%fd33, %fd33};
	add.s64 	%rd26, %rd1, %rd24;
	st.global.v2.f64 	[%rd26], {%fd33, %fd33};
$L__BB0_10:
	ret;

}
	// .globl	_Z24interpolate_field_kernelPKdPKiS0_S0_Pdiii
.visible .entry _Z24interpolate_field_kernelPKdPKiS0_S0_Pdiii(
	.param .u64 .ptr .align 1 _Z24interpolate_field_kernelPKdPKiS0_S0_Pdiii_param_0,
	.param .u64 .ptr .align 1 _Z24interpolate_field_kernelPKdPKiS0_S0_Pdiii_param_1,
	.param .u64 .ptr .align 1 _Z24interpolate_field_kernelPKdPKiS0_S0_Pdiii_param_2,
	.param .u64 .ptr .align 1 _Z24interpolate_field_kernelPKdPKiS0_S0_Pdiii_param_3,
	.param .u64 .ptr .align 1 _Z24interpolate_field_kernelPKdPKiS0_S0_Pdiii_param_4,
	.param .u32 _Z24interpolate_field_kernelPKdPKiS0_S0_Pdiii_param_5,
	.param .u32 _Z24interpolate_field_kernelPKdPKiS0_S0_Pdiii_param_6,
	.param .u32 _Z24interpolate_field_kernelPKdPKiS0_S0_Pdiii_param_7
)
{
	.reg .pred 	%p<10>;
	.reg .b32 	%r<19>;
	.reg .b64 	%rd<35>;
	.reg .b64 	%fd<39>;

	ld.param.u64 	%rd6, [_Z24interpolate_field_kernelPKdPKiS0_S0_Pdiii_param_3];
	ld.param.u64 	%rd7, [_Z24interpolate_field_kernelPKdPKiS0_S0_Pdiii_param_4];
	ld.param.u32 	%r7, [_Z24interpolate_field_kernelPKdPKiS0_S0_Pdiii_param_6];
	ld.param.u32 	%r8, [_Z24interpolate_field_kernelPKdPKiS0_S0_Pdiii_param_7];
	cvta.to.global.u64 	%rd1, %rd7;
	mov.u32 	%r9, %ctaid.x;
	mov.u32 	%r10, %ntid.x;
	mov.u32 	%r11, %tid.x;
	mad.lo.s32 	%r1, %r9, %r10, %r11;
	setp.ge.s32 	%p1, %r1, %r8;
	@%p1 bra 	$L__BB1_7;
	cvta.to.global.u64 	%rd8, %rd6;
	shl.b32 	%r12, %r1, 1;
	mul.wide.s32 	%rd9, %r12, 8;
	add.s64 	%rd2, %rd8, %rd9;
	setp.lt.s32 	%p2, %r7, 1;
	@%p2 bra 	$L__BB1_5;
	ld.global.f64 	%fd1, [%rd2];
	ld.global.f64 	%fd2, [%rd2+8];
	mov.b32 	%r18, 0;
$L__BB1_3:
	ld.param.u64 	%rd33, [_Z24interpolate_field_kernelPKdPKiS0_S0_Pdiii_param_1];
	ld.param.u64 	%rd32, [_Z24interpolate_field_kernelPKdPKiS0_S0_Pdiii_param_0];
	mul.lo.s32 	%r14, %r18, 3;
	cvta.to.global.u64 	%rd10, %rd33;
	mul.wide.u32 	%rd11, %r14, 4;
	add.s64 	%rd12, %rd10, %rd11;
	ld.global.u32 	%r3, [%rd12];
	ld.global.u32 	%r4, [%rd12+4];
	ld.global.u32 	%r5, [%rd12+8];
	shl.b32 	%r15, %r3, 1;
	cvta.to.global.u64 	%rd13, %rd32;
	mul.wide.s32 	%rd14, %r15, 8;
	add.s64 	%rd15, %rd13, %rd14;
	ld.global.f64 	%fd6, [%rd15];
	ld.global.f64 	%fd7, [%rd15+8];
	shl.b32 	%r16, %r4, 1;
	mul.wide.s32 	%rd16, %r16, 8;
	add.s64 	%rd17, %rd13, %rd16;
	ld.global.f64 	%fd8, [%rd17];
	ld.global.f64 	%fd9, [%rd17+8];
	shl.b32 	%r17, %r5, 1;
	mul.wide.s32 	%rd18, %r17, 8;
	add.s64 	%rd19, %rd13, %rd18;
	ld.global.f64 	%fd10, [%rd19];
	ld.global.f64 	%fd11, [%rd19+8];
	sub.f64 	%fd12, %fd8, %fd6;
	sub.f64 	%fd13, %fd11, %fd7;
	mul.f64 	%fd14, %fd12, %fd13;
	sub.f64 	%fd15, %fd10, %fd6;
	sub.f64 	%fd16, %fd9, %fd7;
	mul.f64 	%fd17, %fd16, %fd15;
	sub.f64 	%fd18, %fd14, %fd17;
	abs.f64 	%fd19, %fd18;
	mul.f64 	%fd20, %fd19, 0d3FE0000000000000;
	sub.f64 	%fd21, %fd9, %fd11;
	sub.f64 	%fd22, %fd1, %fd10;
	sub.f64 	%fd23, %fd10, %fd8;
	sub.f64 	%fd24, %fd2, %fd11;
	mul.f64 	%fd25, %fd23, %fd24;
	fma.rn.f64 	%fd26, %fd22, %fd21, %fd25;
	fma.rn.f64 	%fd27, %fd19, 0d3FE0000000000000, %fd20;
	div.rn.f64 	%fd3, %fd26, %fd27;
	sub.f64 	%fd28, %fd6, %fd10;
	mul.f64 	%fd29, %fd28, %fd24;
	fma.rn.f64 	%fd30, %fd22, %fd13, %fd29;
	div.rn.f64 	%fd4, %fd30, %fd27;
	mov.f64 	%fd31, 0d3FF0000000000000;
	sub.f64 	%fd32, %fd31, %fd3;
	sub.f64 	%fd5, %fd32, %fd4;
	setp.ge.f64 	%p3, %fd3, 0dBDDB7CDFD9D7BDBB;
	setp.ge.f64 	%p4, %fd4, 0dBDDB7CDFD9D7BDBB;
	setp.ge.f64 	%p5, %fd5, 0dBDDB7CDFD9D7BDBB;
	and.pred  	%p6, %p4, %p5;
	and.pred  	%p8, %p3, %p6;
	@%p8 bra 	$L__BB1_6;
	add.s32 	%r18, %r18, 1;
	setp.ne.s32 	%p9, %r18, %r7;
	@%p9 bra 	$L__BB1_3;
$L__BB1_5:
	mul.wide.s32 	%rd20, %r1, 8;
	add.s64 	%rd21, %rd1, %rd20;
	mov.b64 	%rd22, 0;
	st.global.u64 	[%rd21], %rd22;
	bra.uni 	$L__BB1_7;
$L__BB1_6:
	ld.param.u64 	%rd34, [_Z24interpolate_field_kernelPKdPKiS0_S0_Pdiii_param_2];
	cvta.to.global.u64 	%rd23, %rd34;
	mul.wide.s32 	%rd24, %r3, 8;
	add.s64 	%rd25, %rd23, %rd24;
	ld.global.f64 	%fd33, [%rd25];
	mul.wide.s32 	%rd26, %r4, 8;
	add.s64 	%rd27, %rd23, %rd26;
	ld.global.f64 	%fd34, [%rd27];
	mul.f64 	%fd35, %fd4, %fd34;
	fma.rn.f64 	%fd36, %fd3, %fd33, %fd35;
	mul.wide.s32 	%rd28, %r5, 8;
	add.s64 	%rd29, %rd23, %rd28;
	ld.global.f64 	%fd37, [%rd29];
	fma.rn.f64 	%fd38, %fd5, %fd37, %fd36;
	mul.wide.s32 	%rd30, %r1, 8;
	add.s64 	%rd31, %rd1, %rd30;
	st.global.f64 	[%rd31], %fd38;
$L__BB1_7:
	ret;

}


// ===== COMPILED SASS (sm_100) =====

	.target	sm_100

	.elftype	@"ET_EXEC"


//--------------------- .note.nv.tkinfo           --------------------------
	.section	.note.nv.tkinfo,"",@"SHT_NOTE"
	.sectionflags	@"SHF_NOTE_NV_TKINFO"
	.tkinfo
        /*0018*/ 	.word	0x00000002
        /*0030*/ 	.string	""
        /*0030*/ 	.string	"ptxas"
        /*0030*/ 	.string	"Cuda compilation tools, release 13.0, V13.0.88"
        /*0030*/ 	.string	"Build cuda_13.0.r13.0/compiler.36424714_0"
        /*0030*/ 	.string	"-arch sm_100 -m 64 "



//--------------------- .note.nv.cuinfo           --------------------------
	.section	.note.nv.cuinfo,"",@"SHT_NOTE"
	.sectionflags	@"SHF_NOTE_NV_CUINFO"
        /*0018*/ 	.short	0x0002
        /*001a*/ 	.short	0x0064
        /*001c*/ 	.short	0x0082
	.zero		2


//--------------------- .nv.info                  --------------------------
	.section	.nv.info,"",@"SHT_CUDA_INFO"
	.align	4


	//----- nvinfo : EIATTR_REGCOUNT
	.align		4
        /*0000*/ 	.byte	0x04, 0x2f
        /*0002*/ 	.short	(.L_29 - .L_28)
	.align		4
.L_28:
        /*0004*/ 	.word	index@(_Z30assemble_element_matrix_kerneliPKdPKiPN6thrust24THRUST_300001_SM_1000_NS7complexIdEES7_S0_S0_ii)
        /*0008*/ 	.word	0x0000002e


	//----- nvinfo : EIATTR_FRAME_SIZE
	.align		4
.L_29:
        /*000c*/ 	.byte	0x04, 0x11
        /*000e*/ 	.short	(.L_31 - .L_30)
	.align		4
.L_30:
        /*0010*/ 	.word	index@($__internal_1_$__cuda_sm20_div_rn_f64_full)
        /*0014*/ 	.word	0x00000000


	//----- nvinfo : EIATTR_FRAME_SIZE
	.align		4
.L_31:
        /*0018*/ 	.byte	0x04, 0x11
        /*001a*/ 	.short	(.L_33 - .L_32)
	.align		4
.L_32:
        /*001c*/ 	.word	index@(_Z30assemble_element_matrix_kerneliPKdPKiPN6thrust24THRUST_300001_SM_1000_NS7complexIdEES7_S0_S0_ii)
        /*0020*/ 	.word	0x00000000


	//----- nvinfo : EIATTR_REGCOUNT
	.align		4
.L_33:
        /*0024*/ 	.byte	0x04, 0x2f
        /*0026*/ 	.short	(.L_35 - .L_34)
	.align		4
.L_34:
        /*0028*/ 	.word	index@(_Z24interpolate_field_kernelPKdPKiS0_S0_Pdiii)
        /*002c*/ 	.word	0x0000002d


	//----- nvinfo : EIATTR_FRAME_SIZE
	.align		4
.L_35:
        /*0030*/ 	.byte	0x04, 0x11
        /*0032*/ 	.short	(.L_37 - .L_36)
	.align		4
.L_36:
        /*0034*/ 	.word	index@($__internal_0_$__cuda_sm20_div_rn_f64_full)
        /*0038*/ 	.word	0x00000000


	//----- nvinfo : EIATTR_FRAME_SIZE
	.align		4
.L_37:
        /*003c*/ 	.byte	0x04, 0x11
        /*003e*/ 	.short	(.L_39 - .L_38)
	.align		4
.L_38:
        /*0040*/ 	.word	index@(_Z24interpolate_field_kernelPKdPKiS0_S0_Pdiii)
        /*0044*/ 	.word	0x00000000


	//----- nvinfo : EIATTR_MIN_STACK_SIZE
	.align		4
.L_39:
        /*0048*/ 	.byte	0x04, 0x12
        /*004a*/ 	.short	(.L_41 - .L_40)
	.align		4
.L_40:
        /*004c*/ 	.word	index@(_Z24interpolate_field_kernelPKdPKiS0_S0_Pdiii)
        /*0050*/ 	.word	0x00000000


	//----- nvinfo : EIATTR_MIN_STACK_SIZE
	.align		4
.L_41:
        /*0054*/ 	.byte	0x04, 0x12
        /*0056*/ 	.short	(.L_43 - .L_42)
	.align		4
.L_42:
        /*0058*/ 	.word	index@(_Z30assemble_element_matrix_kerneliPKdPKiPN6thrust24THRUST_300001_SM_1000_NS7complexIdEES7_S0_S0_ii)
        /*005c*/ 	.word	0x00000000
.L_43:


//--------------------- .nv.compat                --------------------------
	.section	.nv.compat,"",@"SHT_CUDA_COMPAT_INFO"
	.align	4
        /*0000*/ 	.byte	0x02, 0x09, 0x00, 0x00, 0x02, 0x02, 0x01, 0x00, 0x02, 0x05, 0x05, 0x00, 0x03, 0x07, 0x01, 0x01
        /*0010*/ 	.byte	0x02, 0x03, 0x00, 0x00, 0x02, 0x06, 0x01, 0x00, 0x04, 0x0b, 0x08, 0x00, 0x01, 0x00, 0x00, 0x00
        /*0020*/ 	.byte	0x00, 0x00, 0x00, 0x00


//--------------------- .nv.info._Z24interpolate_field_kernelPKdPKiS0_S0_Pdiii --------------------------
	.section	.nv.info._Z24interpolate_field_kernelPKdPKiS0_S0_Pdiii,"",@"SHT_CUDA_INFO"
	.sectionflags	@""
	.align	4


	//----- nvinfo : EIATTR_CUDA_API_VERSION
	.align		4
        /*0000*/ 	.byte	0x04, 0x37
        /*0002*/ 	.short	(.L_45 - .L_44)
.L_44:
        /*0004*/ 	.word	0x00000082


	//----- nvinfo : EIATTR_KPARAM_INFO
	.align		4
.L_45:
        /*0008*/ 	.byte	0x04, 0x17
        /*000a*/ 	.short	(.L_47 - .L_46)
.L_46:
        /*000c*/ 	.word	0x00000000
        /*0010*/ 	.short	0x0007
        /*0012*/ 	.short	0x0030
        /*0014*/ 	.byte	0x00, 0xf0, 0x11, 0x00


	//----- nvinfo : EIATTR_KPARAM_INFO
	.align		4
.L_47:
        /*0018*/ 	.byte	0x04, 0x17
        /*001a*/ 	.short	(.L_49 - .L_48)
.L_48:
        /*001c*/ 	.word	0x00000000
        /*0020*/ 	.short	0x0006
        /*0022*/ 	.short	0x002c
        /*0024*/ 	.byte	0x00, 0xf0, 0x11, 0x00


	//----- nvinfo : EIATTR_KPARAM_INFO
	.align		4
.L_49:
        /*0028*/ 	.byte	0x04, 0x17
        /*002a*/ 	.short	(.L_51 - .L_50)
.L_50:
        /*002c*/ 	.word	0x00000000
        /*0030*/ 	.short	0x0005
        /*0032*/ 	.short	0x0028
        /*0034*/ 	.byte	0x00, 0xf0, 0x11, 0x00


	//----- nvinfo : EIATTR_KPARAM_INFO
	.align		4
.L_51:
        /*0038*/ 	.byte	0x04, 0x17
        /*003a*/ 	.short	(.L_53 - .L_52)
.L_52:
        /*003c*/ 	.word	0x00000000
        /*0040*/ 	.short	0x0004
        /*0042*/ 	.short	0x0020
        /*0044*/ 	.byte	0x00, 0xf5, 0x21, 0x00


	//----- nvinfo : EIATTR_KPARAM_INFO
	.align		4
.L_53:
        /*0048*/ 	.byte	0x04, 0x17
        /*004a*/ 	.short	(.L_55 - .L_54)
.L_54:
        /*004c*/ 	.word	0x00000000
        /*0050*/ 	.short	0x0003
        /*0052*/ 	.short	0x0018
        /*0054*/ 	.byte	0x00, 0xf5, 0x21, 0x00


	//----- nvinfo : EIATTR_KPARAM_INFO
	.align		4
.L_55:
        /*0058*/ 	.byte	0x04, 0x17
        /*005a*/ 	.short	(.L_57 - .L_56)
.L_56:
        /*005c*/ 	.word	0x00000000
        /*0060*/ 	.short	0x0002
        /*0062*/ 	.short	0x0010
        /*0064*/ 	.byte	0x00, 0xf5, 0x21, 0x00


	//----- nvinfo : EIATTR_KPARAM_INFO
	.align		4
.L_57:
        /*0068*/ 	.byte	0x04, 0x17
        /*006a*/ 	.short	(.L_59 - .L_58)
.L_58:
        /*006c*/ 	.word	0x00000000
        /*0070*/ 	.short	0x0001
        /*0072*/ 	.short	0x0008
        /*0074*/ 	.byte	0x00, 0xf5, 0x21, 0x00


	//----- nvinfo : EIATTR_KPARAM_INFO
	.align		4
.L_59:
        /*0078*/ 	.byte	0x04, 0x17
        /*007a*/ 	.short	(.L_61 - .L_60)
.L_60:
        /*007c*/ 	.word	0x00000000
        /*0080*/ 	.short	0x0000
        /*0082*/ 	.short	0x0000
        /*0084*/ 	.byte	0x00, 0xf5, 0x21, 0x00


	//----- nvinfo : EIATTR_SPARSE_MMA_MASK
	.align		4
.L_61:
        /*0088*/ 	.byte	0x03, 0x50
        /*008a*/ 	.short	0x0000


	//----- nvinfo : EIATTR_MAXREG_COUNT
	.align		4
        /*008c*/ 	.byte	0x03, 0x1b
        /*008e*/ 	.short	0x00ff


	//----- nvinfo : EIATTR_MERCURY_ISA_VERSION
	.align		4
        /*0090*/ 	.byte	0x03, 0x5f
        /*0092*/ 	.short	0x0101


	//----- nvinfo : EIATTR_VRC_CTA_INIT_COUNT
	.align		4
        /*0094*/ 	.byte	0x02, 0x4a
	.zero		1
	.zero		1


	//----- nvinfo : EIATTR_EXIT_INSTR_OFFSETS
	.align		4
        /*0098*/ 	.byte	0x04, 0x1c
        /*009a*/ 	.short	(.L_63 - .L_62)


	//   ....[0]....
.L_62:
        /*009c*/ 	.word	0x00000070


	//   ....[1]....
        /*00a0*/ 	.word	0x00000770


	//   ....[2]....
        /*00a4*/ 	.word	0x00000850


	//----- nvinfo : EIATTR_CRS_STACK_SIZE
	.align		4
.L_63:
        /*00a8*/ 	.byte	0x04, 0x1e
        /*00aa*/ 	.short	(.L_65 - .L_64)
.L_64:
        /*00ac*/ 	.word	0x00000000


	//----- nvinfo : EIATTR_CBANK_PARAM_SIZE
	.align		4
.L_65:
        /*00b0*/ 	.byte	0x03, 0x19
        /*00b2*/ 	.short	0x0034


	//----- nvinfo : EIATTR_PARAM_CBANK
	.align		4
        /*00b4*/ 	.byte	0x04, 0x0a
        /*00b6*/ 	.short	(.L_67 - .L_66)
	.align		4
.L_66:
        /*00b8*/ 	.word	index@(.nv.constant0._Z24interpolate_field_kernelPKdPKiS0_S0_Pdiii)
        /*00bc*/ 	.short	0x0380
        /*00be*/ 	.short	0x0034


	//----- nvinfo : EIATTR_SW_WAR
	.align		4
.L_67:
        /*00c0*/ 	.byte	0x04, 0x36
        /*00c2*/ 	.short	(.L_69 - .L_68)
.L_68:
        /*00c4*/ 	.word	0x00000008
.L_69:


//--------------------- .nv.info._Z30assemble_element_matrix_kerneliPKdPKiPN6thrust24THRUST_300001_SM_1000_NS7complexIdEES7_S0_S0_ii --------------------------
	.section	.nv.info._Z30assemble_element_matrix_kerneliPKdPKiPN6thrust24THRUST_300001_SM_1000_NS7complexIdEES7_S0_S0_ii,"",@"SHT_CUDA_INFO"
	.sectionflags	@""
	.align	4


	//----- nvinfo : EIATTR_CUDA_API_VERSION
	.align		4
        /*0000*/ 	.byte	0x04, 0x37
        /*0002*/ 	.short	(.L_71 - .L_70)
.L_70:
        /*0004*/ 	.word	0x00000082


	//----- nvinfo : EIATTR_KPARAM_INFO
	.align		4
.L_71:
        /*0008*/ 	.byte	0x04, 0x17
        /*000a*/ 	.short	(.L_73 - .L_72)
.L_72:
        /*000c*/ 	.word	0x00000000
        /*0010*/ 	.short	0x0008
        /*0012*/ 	.short	0x003c
        /*0014*/ 	.byte	0x00, 0xf0, 0x11, 0x00


	//----- nvinfo : EIATTR_KPARAM_INFO
	.align		4
.L_73:
        /*0018*/ 	.byte	0x04, 0x17
        /*001a*/ 	.short	(.L_75 - .L_74)
.L_74:
        /*001c*/ 	.word	0x00000000
        /*0020*/ 	.short	0x0007
        /*0022*/ 	.short	0x0038
        /*0024*/ 	.byte	0x00, 0xf0, 0x11, 0x00


	//----- nvinfo : EIATTR_KPARAM_INFO
	.align		4
.L_75:
        /*0028*/ 	.byte	0x04, 0x17
        /*002a*/ 	.short	(.L_77 - .L_76)
.L_76:
        /*002c*/ 	.word	0x00000000
        /*0030*/ 	.short	0x0006
        /*0032*/ 	.short	0x0030
        /*0034*/ 	.byte	0x00, 0xf5, 0x21, 0x00


	//----- nvinfo : EIATTR_KPARAM_INFO
	.align		4
.L_77:
        /*0038*/ 	.byte	0x04, 0x17
        /*003a*/ 	.short	(.L_79 - .L_78)
.L_78:
        /*003c*/ 	.word	0x00000000
        /*0040*/ 	.short	0x0005
        /*0042*/ 	.short	0x0028
        /*0044*/ 	.byte	0x00, 0xf5, 0x21, 0x00


	//----- nvinfo : EIATTR_KPARAM_INFO
	.align		4
.L_79:
        /*0048*/ 	.byte	0x04, 0x17
        /*004a*/ 	.short	(.L_81 - .L_80)
.L_80:
        /*004c*/ 	.word	0x00000000
        /*0050*/ 	.short	0x0004
        /*0052*/ 	.short	0x0020
        /*0054*/ 	.byte	0x00, 0xf5, 0x21, 0x00


	//----- nvinfo : EIATTR_KPARAM_INFO
	.align		4
.L_81:
        /*0058*/ 	.byte	0x04, 0x17
        /*005a*/ 	.short	(.L_83 - .L_82)
.L_82:
        /*005c*/ 	.word	0x00000000
        /*0060*/ 	.short	0x0003
        /*0062*/ 	.short	0x0018
        /*0064*/ 	.byte	0x00, 0xf5, 0x21, 0x00


	//----- nvinfo : EIATTR_KPARAM_INFO
	.align		4
.L_83:
        /*0068*/ 	.byte	0x04, 0x17
        /*006a*/ 	.short	(.L_85 - .L_84)
.L_84:
        /*006c*/ 	.word	0x00000000
        /*0070*/ 	.short	0x0002
        /*0072*/ 	.short	0x0010
        /*0074*/ 	.byte	0x00, 0xf5, 0x21, 0x00


	//----- nvinfo : EIATTR_KPARAM_INFO
	.align		4
.L_85:
        /*0078*/ 	.byte	0x04, 0x17
        /*007a*/ 	.short	(.L_87 - .L_86)
.L_86:
        /*007c*/ 	.word	0x00000000
        /*0080*/ 	.short	0x0001
        /*0082*/ 	.short	0x0008
        /*0084*/ 	.byte	0x00, 0xf5, 0x21, 0x00


	//----- nvinfo : EIATTR_KPARAM_INFO
	.align		4
.L_87:
        /*0088*/ 	.byte	0x04, 0x17
        /*008a*/ 	.short	(.L_89 - .L_88)
.L_88:
        /*008c*/ 	.word	0x00000000
        /*0090*/ 	.short	0x0000
        /*0092*/ 	.short	0x0000
        /*0094*/ 	.byte	0x00, 0xf0, 0x11, 0x00


	//----- nvinfo : EIATTR_SPARSE_MMA_MASK
	.align		4
.L_89:
        /*0098*/ 	.byte	0x03, 0x50
        /*009a*/ 	.short	0x0000


	//----- nvinfo : EIATTR_MAXREG_COUNT
	.align		4
        /*009c*/ 	.byte	0x03, 0x1b
        /*009e*/ 	.short	0x00ff


	//----- nvinfo : EIATTR_MERCURY_ISA_VERSION
	.align		4
        /*00a0*/ 	.byte	0x03, 0x5f
        /*00a2*/ 	.short	0x0101


	//----- nvinfo : EIATTR_VRC_CTA_INIT_COUNT
	.align		4
        /*00a4*/ 	.byte	0x02, 0x4a
	.zero		1
	.zero		1


	//----- nvinfo : EIATTR_EXIT_INSTR_OFFSETS
	.align		4
        /*00a8*/ 	.byte	0x04, 0x1c
        /*00aa*/ 	.short	(.L_91 - .L_90)


	//   ....[0]....
.L_90:
        /*00ac*/ 	.word	0x00000110


	//   ....[1]....
        /*00b0*/ 	.word	0x00001040


	//   ....[2]....
        /*00b4*/ 	.word	0x000010c0


	//----- nvinfo : EIATTR_CRS_STACK_SIZE
	.align		4
.L_91:
        /*00b8*/ 	.byte	0x04, 0x1e
        /*00ba*/ 	.short	(.L_93 - .L_92)
.L_92:
        /*00bc*/ 	.word	0x00000000


	//----- nvinfo : EIATTR_CBANK_PARAM_SIZE
	.align		4
.L_93:
        /*00c0*/ 	.byte	0x03, 0x19
        /*00c2*/ 	.short	0x0040


	//----- nvinfo : EIATTR_PARAM_CBANK
	.align		4
        /*00c4*/ 	.byte	0x04, 0x0a
        /*00c6*/ 	.short	(.L_95 - .L_94)
	.align		4
.L_94:
        /*00c8*/ 	.word	index@(.nv.constant0._Z30assemble_element_matrix_kerneliPKdPKiPN6thrust24THRUST_300001_SM_1000_NS7complexIdEES7_S0_S0_ii)
        /*00cc*/ 	.short	0x0380
        /*00ce*/ 	.short	0x0040


	//----- nvinfo : EIATTR_SW_WAR
	.align		4
.L_95:
        /*00d0*/ 	.byte	0x04, 0x36
        /*00d2*/ 	.short	(.L_97 - .L_96)
.L_96:
        /*00d4*/ 	.word	0x00000008
.L_97:


//--------------------- .nv.callgraph             --------------------------
	.section	.nv.callgraph,"",@"SHT_CUDA_CALLGRAPH"
	.align	4
	.sectionentsize	8
	.align		4
        /*0000*/ 	.word	0x00000000
	.align		4
        /*0004*/ 	.word	0xffffffff
	.align		4
        /*0008*/ 	.word	0x00000000
	.align		4
        /*000c*/ 	.word	0xfffffffe
	.align		4
        /*0010*/ 	.word	0x00000000
	.align		4
        /*0014*/ 	.word	0xfffffffd
	.align		4
        /*0018*/ 	.word	0x00000000
	.align		4
        /*001c*/ 	.word	0xfffffffc


//--------------------- .nv.constant4             --------------------------
	.section	.nv.constant4,"a",@progbits
	.align	8
	.align		8
.nv.constant4:
        /*0000*/ 	.dword	_ZN34_INTERNAL_51b658bb_4_k_cu_2ff9d3ab4cuda3std3__45__cpo5beginE
	.align		8
        /*0008*/ 	.dword	_ZN34_INTERNAL_51b658bb_4_k_cu_2ff9d3ab4cuda3std3__45__cpo3endE
	.align		8
        /*0010*/ 	.dword	_ZN34_INTERNAL_51b658bb_4_k_cu_2ff9d3ab4cuda3std3__45__cpo6cbeginE
	.align		8
        /*0018*/ 	.dword	_ZN34_INTERNAL_51b658bb_4_k_cu_2ff9d3ab4cuda3std3__45__cpo4cendE
	.align		8
        /*0020*/ 	.dword	_ZN34_INTERNAL_51b658bb_4_k_cu_2ff9d3ab4cuda3std3__45__cpo6rbeginE
	.align		8
        /*0028*/ 	.dword	_ZN34_INTERNAL_51b658bb_4_k_cu_2ff9d3ab4cuda3std3__45__cpo4rendE
	.align		8
        /*0030*/ 	.dword	_ZN34_INTERNAL_51b658bb_4_k_cu_2ff9d3ab4cuda3std3__45__cpo7crbeginE
	.align		8
        /*0038*/ 	.dword	_ZN34_INTERNAL_51b658bb_4_k_cu_2ff9d3ab4cuda3std3__45__cpo5crendE
	.align		8
        /*0040*/ 	.dword	_ZN34_INTERNAL_51b658bb_4_k_cu_2ff9d3ab4cuda3std3__436_GLOBAL__N__51b658bb_4_k_cu_2ff9d3ab6ignoreE
	.align		8
        /*0048*/ 	.dword	_ZN34_INTERNAL_51b658bb_4_k_cu_2ff9d3ab4cuda3std3__419piecewise_constructE
	.align		8
        /*0050*/ 	.dword	_ZN34_INTERNAL_51b658bb_4_k_cu_2ff9d3ab4cuda3std3__48in_placeE
	.align		8
        /*0058*/ 	.dword	_ZN34_INTERNAL_51b658bb_4_k_cu_2ff9d3ab4cuda3std3__420unreachable_sentinelE
	.align		8
        /*0060*/ 	.dword	_ZN34_INTERNAL_51b658bb_4_k_cu_2ff9d3ab4cuda3std6ranges3__45__cpo4swapE
	.align		8
        /*0068*/ 	.dword	_ZN34_INTERNAL_51b658bb_4_k_cu_2ff9d3ab4cuda3std6ranges3__45__cpo9iter_moveE
	.align		8
        /*0070*/ 	.dword	_ZN34_INTERNAL_51b658bb_4_k_cu_2ff9d3ab4cuda3std6ranges3__45__cpo5beginE
	.align		8
        /*0078*/ 	.dword	_ZN34_INTERNAL_51b658bb_4_k_cu_2ff9d3ab4cuda3std6ranges3__45__cpo3endE
	.align		8
        /*0080*/ 	.dword	_ZN34_INTERNAL_51b658bb_4_k_cu_2ff9d3ab4cuda3std6ranges3__45__cpo6cbeginE
	.align		8
        /*0088*/ 	.dword	_ZN34_INTERNAL_51b658bb_4_k_cu_2ff9d3ab4cuda3std6ranges3__45__cpo4cendE
	.align		8
        /*0090*/ 	.dword	_ZN34_INTERNAL_51b658bb_4_k_cu_2ff9d3ab4cuda3std6ranges3__45__cpo7advanceE
	.align		8
        /*0098*/ 	.dword	_ZN34_INTERNAL_51b658bb_4_k_cu_2ff9d3ab4cuda3std6ranges3__45__cpo9iter_swapE
	.align		8
        /*00a0*/ 	.dword	_ZN34_INTERNAL_51b658bb_4_k_cu_2ff9d3ab4cuda3std6ranges3__45__cpo4nextE
	.align		8
        /*00a8*/ 	.dword	_ZN34_INTERNAL_51b658bb_4_k_cu_2ff9d3ab4cuda3std6ranges3__45__cpo4prevE
	.align		8
        /*00b0*/ 	.dword	_ZN34_INTERNAL_51b658bb_4_k_cu_2ff9d3ab4cuda3std6ranges3__45__cpo4dataE
	.align		8
        /*00b8*/ 	.dword	_ZN34_INTERNAL_51b658bb_4_k_cu_2ff9d3ab4cuda3std6ranges3__45__cpo5cdataE
	.align		8
        /*00c0*/ 	.dword	_ZN34_INTERNAL_51b658bb_4_k_cu_2ff9d3ab4cuda3std6ranges3__45__cpo4sizeE
	.align		8
        /*00c8*/ 	.dword	_ZN34_INTERNAL_51b658bb_4_k_cu_2ff9d3ab4cuda3std6ranges3__45__cpo5ssizeE
	.align		8
        /*00d0*/ 	.dword	_ZN34_INTERNAL_51b658bb_4_k_cu_2ff9d3ab4cuda3std6ranges3__45__cpo8distanceE
	.align		8
        /*00d8*/ 	.dword	_ZN34_INTERNAL_51b658bb_4_k_cu_2ff9d3ab6thrust24THRUST_300001_SM_1000_NS6system6detail10sequential3seqE


//--------------------- .text._Z24interpolate_field_kernelPKdPKiS0_S0_Pdiii --------------------------
	.section	.text._Z24interpolate_field_kernelPKdPKiS0_S0_Pdiii,"ax",@progbits
	.align	128
        .global         _Z24interpolate_field_kernelPKdPKiS0_S0_Pdiii
        .type           _Z24interpolate_field_kernelPKdPKiS0_S0_Pdiii,@function
        .size           _Z24interpolate_field_kernelPKdPKiS0_S0_Pdiii,(.L_x_32 - _Z24interpolate_field_kernelPKdPKiS0_S0_Pdiii)
        .other          _Z24interpolate_field_kernelPKdPKiS0_S0_Pdiii,@"STO_CUDA_ENTRY STV_DEFAULT"
_Z24interpolate_field_kernelPKdPKiS0_S0_Pdiii:
.text._Z24interpolate_field_kernelPKdPKiS0_S0_Pdiii:
[----:B------:R-:W-:Y:S01]  /*0000*/  LDC R1, c[0x0][0x37c] ;  /* 0x0000df00ff017b82 */ /* 0x000fe20000000800 */
[----:B------:R-:W0:Y:S07]  /*0010*/  S2R R0, SR_TID.X ;  /* 0x0000000000007919 */ /* 0x000e2e0000002100 */
[----:B------:R-:W0:Y:S01]  /*0020*/  S2UR UR4, SR_CTAID.X ;  /* 0x00000000000479c3 */ /* 0x000e220000002500 */
[----:B------:R-:W1:Y:S07]  /*0030*/  LDCU UR5, c[0x0][0x3b0] ;  /* 0x00007600ff0577ac */ /* 0x000e6e0008000800 */
[----:B------:R-:W0:Y:S02]  /*0040*/  LDC R35, c[0x0][0x360] ;  /* 0x0000d800ff237b82 */ /* 0x000e240000000800 */
[----:B0-----:R-:W-:-:S05]  /*0050*/  IMAD R35, R35, UR4, R0 ;  /* 0x0000000423237c24 */ /* 0x001fca000f8e0200 */
[----:B-1----:R-:W-:-:S13]  /*0060*/  ISETP.GE.AND P0, PT, R35, UR5, PT ;  /* 0x0000000523007c0c */ /* 0x002fda000bf06270 */
[----:B------:R-:W-:Y:S05]  /*0070*/  @P0 EXIT ;  /* 0x000000000000094d */ /* 0x000fea0003800000 */
[----:B------:R-:W0:Y:S01]  /*0080*/  LDCU UR6, c[0x0][0x3ac] ;  /* 0x00007580ff0677ac */ /* 0x000e220008000800 */
[----:B------:R-:W1:Y:S01]  /*0090*/  LDC.64 R2, c[0x0][0x398] ;  /* 0x0000e600ff027b82 */ /* 0x000e620000000a00 */
[----:B------:R-:W-:Y:S01]  /*00a0*/  IMAD.SHL.U32 R5, R35, 0x2, RZ ;  /* 0x0000000223057824 */ /* 0x000fe200078e00ff */
[----:B------:R-:W-:Y:S01]  /*00b0*/  BSSY.RECONVERGENT B0, `(.L_x_0) ;  /* 0x0000068000007945 */ /* 0x000fe20003800200 */
[----:B------:R-:W2:Y:S01]  /*00c0*/  LDCU.64 UR4, c[0x0][0x358] ;  /* 0x00006b00ff0477ac */ /* 0x000ea20008000a00 */
[----:B0-----:R-:W-:Y:S01]  /*00d0*/  UISETP.GE.AND UP0, UPT, UR6, 0x1, UPT ;  /* 0x000000010600788c */ /* 0x001fe2000bf06270 */
[----:B-1----:R-:W-:-:S08]  /*00e0*/  IMAD.WIDE R2, R5, 0x8, R2 ;  /* 0x0000000805027825 */ /* 0x002fd000078e0202 */
[----:B--2---:R-:W-:Y:S05]  /*00f0*/  BRA.U !UP0, `(.L_x_1) ;  /* 0x00000005088c7547 */ /* 0x004fea000b800000 */
[----:B------:R0:W5:Y:S04]  /*0100*/  LDG.E.64 R6, desc[UR4][R2.64] ;  /* 0x0000000402067981 */ /* 0x000168000c1e1b00 */
[----:B------:R0:W5:Y:S01]  /*0110*/  LDG.E.64 R4, desc[UR4][R2.64+0x8] ;  /* 0x0000080402047981 */ /* 0x000162000c1e1b00 */
[----:B------:R-:W-:Y:S01]  /*0120*/  IMAD.MOV.U32 R36, RZ, RZ, RZ ;  /* 0x000000ffff247224 */ /* 0x000fe200078e00ff */
[----:B------:R-:W1:Y:S06]  /*0130*/  LDCU UR8, c[0x0][0x3ac] ;  /* 0x00007580ff0877ac */ /* 0x000e6c0008000800 */
.L_x_7:
[----:B------:R-:W2:Y:S01]  /*0140*/  LDC.64 R10, c[0x0][0x388] ;  /* 0x0000e200ff0a7b82 */ /* 0x000ea20000000a00 */
[----:B0-----:R-:W-:-:S07]  /*0150*/  IMAD R3, R36, 0x3, RZ ;  /* 0x0000000324037824 */ /* 0x001fce00078e02ff */
[----:B------:R-:W0:Y:S01]  /*0160*/  LDC.64 R22, c[0x0][0x380] ;  /* 0x0000e000ff167b82 */ /* 0x000e220000000a00 */
[----:B--2---:R-:W-:-:S05]  /*0170*/  IMAD.WIDE.U32 R10, R3, 0x4, R10 ;  /* 0x00000004030a7825 */ /* 0x004fca00078e000a */
[----:B------:R-:W2:Y:S04]  /*0180*/  LDG.E R37, desc[UR4][R10.64] ;  /* 0x000000040a257981 */ /* 0x000ea8000c1e1900 */
[----:B------:R-:W3:Y:S04]  /*0190*/  LDG.E R38, desc[UR4][R10.64+0x4] ;  /* 0x000004040a267981 */ /* 0x000ee8000c1e1900 */
[----:B------:R-:W4:Y:S01]  /*01a0*/  LDG.E R39, desc[UR4][R10.64+0x8] ;  /* 0x000008040a277981 */ /* 0x000f22000c1e1900 */
[----:B--2---:R-:W-:Y:S02]  /*01b0*/  IMAD.SHL.U32 R15, R37, 0x2, RZ ;  /* 0x00000002250f7824 */ /* 0x004fe400078e00ff */
[----:B---3--:R-:W-:-:S02]  /*01c0*/  IMAD.SHL.U32 R21, R38, 0x2, RZ ;  /* 0x0000000226157824 */ /* 0x008fc400078e00ff */
[----:B0-----:R-:W-:-:S04]  /*01d0*/  IMAD.WIDE R14, R15, 0x8, R22 ;  /* 0x000000080f0e7825 */ /* 0x001fc800078e0216 */
[----:B----4-:R-:W-:Y:S01]  /*01e0*/  IMAD.SHL.U32 R3, R39, 0x2, RZ ;  /* 0x0000000227037824 */ /* 0x010fe200078e00ff */
[----:B------:R-:W2:Y:S01]  /*01f0*/  LDG.E.64 R8, desc[UR4][R14.64] ;  /* 0x000000040e087981 */ /* 0x000ea2000c1e1b00 */
[----:B------:R-:W-:-:S03]  /*0200*/  IMAD.WIDE R20, R21, 0x8, R22 ;  /* 0x0000000815147825 */ /* 0x000fc600078e0216 */
[----:B------:R-:W3:Y:S01]  /*0210*/  LDG.E.64 R12, desc[UR4][R14.64+0x8] ;  /* 0x000008040e0c7981 */ /* 0x000ee2000c1e1b00 */
[----:B------:R-:W-:-:S03]  /*0220*/  IMAD.WIDE R22, R3, 0x8, R22 ;  /* 0x0000000803167825 */ /* 0x000fc600078e0216 */
[----:B------:R-:W3:Y:S04]  /*0230*/  LDG.E.64 R2, desc[UR4][R20.64+0x8] ;  /* 0x0000080414027981 */ /* 0x000ee8000c1e1b00 */
[----:B------:R-:W2:Y:S04]  /*0240*/  LDG.E.64 R10, desc[UR4][R22.64] ;  /* 0x00000004160a7981 */ /* 0x000ea8000c1e1b00 */
[----:B------:R-:W4:Y:S04]  /*0250*/  LDG.E.64 R16, desc[UR4][R20.64] ;  /* 0x0000000414107981 */ /* 0x000f28000c1e1b00 */
[----:B------:R-:W4:Y:S01]  /*0260*/  LDG.E.64 R18, desc[UR4][R22.64+0x8] ;  /* 0x0000080416127981 */ /* 0x000f22000c1e1b00 */
[----:B------:R-:W-:Y:S01]  /*0270*/  BSSY.RECONVERGENT B1, `(.L_x_2) ;  /* 0x0000025000017945 */ /* 0x000fe20003800200 */
[----:B---3--:R-:W-:-:S02]  /*0280*/  DADD R28, -R12, R2 ;  /* 0x000000000c1c7229 */ /* 0x008fc40000000102 */
[C---:B--2---:R-:W-:Y:S02]  /*0290*/  DADD R26, -R8.reuse, R10 ;  /* 0x00000000081a7229 */ /* 0x044fe4000000010a */
[----:B----4-:R-:W-:Y:S02]  /*02a0*/  DADD R24, -R8, R16 ;  /* 0x0000000008187229 */ /* 0x010fe40000000110 */
[----:B------:R-:W-:-:S04]  /*02b0*/  DADD R12, -R12, R18 ;  /* 0x000000000c0c7229 */ /* 0x000fc80000000112 */
[----:B------:R-:W-:-:S08]  /*02c0*/  DMUL R26, R26, R28 ;  /* 0x0000001c1a1a7228 */ /* 0x000fd00000000000 */
[----:B------:R-:W-:-:S08]  /*02d0*/  DFMA R24, R24, R12, -R26 ;  /* 0x0000000c1818722b */ /* 0x000fd0000000081a */
[----:B------:R-:W-:-:S08]  /*02e0*/  DMUL R14, |R24|, 0.5 ;  /* 0x3fe00000180e7828 */ /* 0x000fd00000000200 */
[----:B------:R-:W-:-:S06]  /*02f0*/  DFMA R14, |R24|, 0.5, R14 ;  /* 0x3fe00000180e782b */ /* 0x000fcc000000020e */
[----:B------:R-:W0:Y:S01]  /*0300*/  MUFU.RCP64H R25, R15 ;  /* 0x0000000f00197308 */ /* 0x000e220000001800 */
[----:B------:R-:W-:-:S06]  /*0310*/  IMAD.MOV.U32 R24, RZ, RZ, 0x1 ;  /* 0x00000001ff187424 */ /* 0x000fcc00078e00ff */
[----:B0-----:R-:W-:-:S08]  /*0320*/  DFMA R20, -R14, R24, 1 ;  /* 0x3ff000000e14742b */ /* 0x001fd00000000118 */
[----:B------:R-:W-:Y:S02]  /*0330*/  DFMA R22, R20, R20, R20 ;  /* 0x000000141416722b */ /* 0x000fe40000000014 */
[----:B------:R-:W-:Y:S02]  /*0340*/  DADD R20, -R16, R10 ;  /* 0x0000000010147229 */ /* 0x000fe4000000010a */
[----:B-----5:R-:W-:-:S04]  /*0350*/  DADD R16, R4, -R18 ;  /* 0x0000000004107229 */ /* 0x020fc80000000812 */
[----:B------:R-:W-:Y:S02]  /*0360*/  DFMA R22, R24, R22, R24 ;  /* 0x000000161816722b */ /* 0x000fe40000000018 */
[----:B------:R-:W-:Y:S02]  /*0370*/  DADD R2, R2, -R18 ;  /* 0x0000000002027229 */ /* 0x000fe40000000812 */
[----:B------:R-:W-:Y:S02]  /*0380*/  DADD R18, R6, -R10 ;  /* 0x0000000006127229 */ /* 0x000fe4000000080a */
[----:B------:R-:W-:Y:S02]  /*0390*/  DMUL R20, R20, R16 ;  /* 0x0000001014147228 */ /* 0x000fe40000000000 */
[----:B------:R-:W-:-:S06]  /*03a0*/  DFMA R24, -R14, R22, 1 ;  /* 0x3ff000000e18742b */ /* 0x000fcc0000000116 */
[----:B------:R-:W-:Y:S02]  /*03b0*/  DFMA R26, R2, R18, R20 ;  /* 0x00000012021a722b */ /* 0x000fe40000000014 */
[----:B------:R-:W-:-:S08]  /*03c0*/  DFMA R24, R22, R24, R22 ;  /* 0x000000181618722b */ /* 0x000fd00000000016 */
[----:B------:R-:W-:-:S08]  /*03d0*/  DMUL R2, R26, R24 ;  /* 0x000000181a027228 */ /* 0x000fd00000000000 */
[----:B------:R-:W-:-:S08]  /*03e0*/  DFMA R20, -R14, R2, R26 ;  /* 0x000000020e14722b */ /* 0x000fd0000000011a */
[----:B------:R-:W-:Y:S01]  /*03f0*/  DFMA R2, R24, R20, R2 ;  /* 0x000000141802722b */ /* 0x000fe20000000002 */
[----:B------:R-:W-:-:S09]  /*0400*/  FSETP.GEU.AND P1, PT, |R27|, 6.5827683646048100446e-37, PT ;  /* 0x036000001b00780b */ /* 0x000fd20003f2e200 */
[----:B------:R-:W-:-:S05]  /*0410*/  FFMA R0, RZ, R15, R3 ;  /* 0x0000000fff007223 */ /* 0x000fca0000000003 */
[----:B------:R-:W-:-:S13]  /*0420*/  FSETP.GT.AND P0, PT, |R0|, 1.469367938527859385e-39, PT ;  /* 0x001000000000780b */ /* 0x000fda0003f04200 */
[----:B------:R-:W-:Y:S05]  /*0430*/  @P0 BRA P1, `(.L_x_3) ;  /* 0x0000000000200947 */ /* 0x000fea0000800000 */
[----:B------:R-:W-:Y:S01]  /*0440*/  IMAD.MOV.U32 R24, RZ, RZ, R26 ;  /* 0x000000ffff187224 */ /* 0x000fe200078e001a */
[----:B------:R-:W-:Y:S01]  /*0450*/  MOV R22, R14 ;  /* 0x0000000e00167202 */ /* 0x000fe20000000f00 */
[----:B------:R-:W-:Y:S01]  /*0460*/  IMAD.MOV.U32 R25, RZ, RZ, R27 ;  /* 0x000000ffff197224 */ /* 0x000fe200078e001b */
[----:B------:R-:W-:Y:S01]  /*0470*/  MOV R34, 0x4a0 ;  /* 0x000004a000227802 */ /* 0x000fe20000000f00 */
[----:B------:R-:W-:-:S07]  /*0480*/  IMAD.MOV.U32 R23, RZ, RZ, R15 ;  /* 0x000000ffff177224 */ /* 0x000fce00078e000f */
[----:B-1----:R-:W-:Y:S05]  /*0490*/  CALL.REL.NOINC `($__internal_0_$__cuda_sm20_div_rn_f64_full) ;  /* 0x0000000000f07944 */ /* 0x002fea0003c00000 */
[----:B------:R-:W-:Y:S02]  /*04a0*/  IMAD.MOV.U32 R2, RZ, RZ, R28 ;  /* 0x000000ffff027224 */ /* 0x000fe400078e001c */
[----:B------:R-:W-:-:S07]  /*04b0*/  IMAD.MOV.U32 R3, RZ, RZ, R29 ;  /* 0x000000ffff037224 */ /* 0x000fce00078e001d */
.L_x_3:
[----:B-1----:R-:W-:Y:S05]  /*04c0*/  BSYNC.RECONVERGENT B1 ;  /* 0x0000000000017941 */ /* 0x002fea0003800200 */
.L_x_2:
[----:B------:R-:W0:Y:S01]  /*04d0*/  MUFU.RCP64H R21, R15 ;  /* 0x0000000f00157308 */ /* 0x000e220000001800 */
[----:B------:R-:W-:Y:S01]  /*04e0*/  IMAD.MOV.U32 R20, RZ, RZ, 0x1 ;  /* 0x00000001ff147424 */ /* 0x000fe200078e00ff */
[----:B------:R-:W-:Y:S01]  /*04f0*/  DADD R8, R8, -R10 ;  /* 0x0000000008087229 */ /* 0x000fe2000000080a */
[----:B------:R-:W-:Y:S07]  /*0500*/  BSSY.RECONVERGENT B1, `(.L_x_4) ;  /* 0x0000017000017945 */ /* 0x000fee0003800200 */
[----:B------:R-:W-:-:S02]  /*0510*/  DMUL R8, R16, R8 ;  /* 0x0000000810087228 */ /* 0x000fc40000000000 */
[----:B0-----:R-:W-:-:S06]  /*0520*/  DFMA R22, -R14, R20, 1 ;  /* 0x3ff000000e16742b */ /* 0x001fcc0000000114 */
[----:B------:R-:W-:Y:S02]  /*0530*/  DFMA R12, R12, R18, R8 ;  /* 0x000000120c0c722b */ /* 0x000fe40000000008 */
[----:B------:R-:W-:-:S08]  /*0540*/  DFMA R22, R22, R22, R22 ;  /* 0x000000161616722b */ /* 0x000fd00000000016 */
[----:B------:R-:W-:Y:S01]  /*0550*/  FSETP.GEU.AND P1, PT, |R13|, 6.5827683646048100446e-37, PT ;  /* 0x036000000d00780b */ /* 0x000fe20003f2e200 */
[----:B------:R-:W-:-:S08]  /*0560*/  DFMA R22, R20, R22, R20 ;  /* 0x000000161416722b */ /* 0x000fd00000000014 */
[----:B------:R-:W-:-:S08]  /*0570*/  DFMA R10, -R14, R22, 1 ;  /* 0x3ff000000e0a742b */ /* 0x000fd00000000116 */
[----:B------:R-:W-:-:S08]  /*0580*/  DFMA R22, R22, R10, R22 ;  /* 0x0000000a1616722b */ /* 0x000fd00000000016 */
[----:B------:R-:W-:-:S08]  /*0590*/  DMUL R8, R22, R12 ;  /* 0x0000000c16087228 */ /* 0x000fd00000000000 */
[----:B------:R-:W-:-:S08]  /*05a0*/  DFMA R10, -R14, R8, R12 ;  /* 0x000000080e0a722b */ /* 0x000fd0000000010c */
[----:B------:R-:W-:-:S10]  /*05b0*/  DFMA R8, R22, R10, R8 ;  /* 0x0000000a1608722b */ /* 0x000fd40000000008 */
        /* <DEDUP_REMOVED lines=8> */
[----:B------:R-:W-:Y:S05]  /*0640*/  CALL.REL.NOINC `($__internal_0_$__cuda_sm20_div_rn_f64_full) ;  /* 0x0000000000847944 */ /* 0x000fea0003c00000 */
[----:B------:R-:W-:Y:S02]  /*0650*/  IMAD.MOV.U32 R8, RZ, RZ, R28 ;  /* 0x000000ffff087224 */ /* 0x000fe400078e001c */
[----:B------:R-:W-:-:S07]  /*0660*/  IMAD.MOV.U32 R9, RZ, RZ, R29 ;  /* 0x000000ffff097224 */ /* 0x000fce00078e001d */
.L_x_5:
[----:B------:R-:W-:Y:S05]  /*0670*/  BSYNC.RECONVERGENT B1 ;  /* 0x0000000000017941 */ /* 0x000fea0003800200 */
.L_x_4:
[C---:B------:R-:W-:Y:S01]  /*0680*/  DADD R10, -R2.reuse, 1 ;  /* 0x3ff00000020a7429 */ /* 0x040fe20000000100 */
[----:B------:R-:W-:Y:S01]  /*0690*/  UMOV UR6, 0xd9d7bdbb ;  /* 0xd9d7bdbb00067882 */ /* 0x000fe20000000000 */
[----:B------:R-:W-:Y:S02]  /*06a0*/  UMOV UR7, 0x3ddb7cdf ;  /* 0x3ddb7cdf00077882 */ /* 0x000fe40000000000 */
[----:B------:R-:W-:-:S04]  /*06b0*/  DSETP.GE.AND P1, PT, R2, -UR6, PT ;  /* 0x8000000602007e2a */ /* 0x000fc8000bf26000 */
[----:B------:R-:W-:-:S08]  /*06c0*/  DADD R12, R10, -R8 ;  /* 0x000000000a0c7229 */ /* 0x000fd00000000808 */
[----:B------:R-:W-:-:S06]  /*06d0*/  DSETP.GE.AND P0, PT, R12, -UR6, PT ;  /* 0x800000060c007e2a */ /* 0x000fcc000bf06000 */
[----:B------:R-:W-:-:S14]  /*06e0*/  DSETP.GE.AND P0, PT, R8, -UR6, P0 ;  /* 0x8000000608007e2a */ /* 0x000fdc0008706000 */
[----:B------:R-:W-:Y:S05]  /*06f0*/  @P0 BRA P1, `(.L_x_6) ;  /* 0x0000000000200947 */ /* 0x000fea0000800000 */
[----:B------:R-:W-:-:S05]  /*0700*/  VIADD R36, R36, 0x1 ;  /* 0x0000000124247836 */ /* 0x000fca0000000000 */
[----:B------:R-:W-:-:S13]  /*0710*/  ISETP.NE.AND P0, PT, R36, UR8, PT ;  /* 0x0000000824007c0c */ /* 0x000fda000bf05270 */
[----:B------:R-:W-:Y:S05]  /*0720*/  @P0 BRA `(.L_x_7) ;  /* 0xfffffff800840947 */ /* 0x000fea000383ffff */
.L_x_1:
[----:B------:R-:W-:Y:S05]  /*0730*/  BSYNC.RECONVERGENT B0 ;  /* 0x0000000000007941 */ /* 0x000fea0003800200 */
.L_x_0:
[----:B------:R-:W0:Y:S02]  /*0740*/  LDC.64 R2, c[0x0][0x3a0] ;  /* 0x0000e800ff027b82 */ /* 0x000e240000000a00 */
[----:B0-----:R-:W-:-:S05]  /*0750*/  IMAD.WIDE R2, R35, 0x8, R2 ;  /* 0x0000000823027825 */ /* 0x001fca00078e0202 */
[----:B------:R-:W-:Y:S01]  /*0760*/  STG.E.64 desc[UR4][R2.64], RZ ;  /* 0x000000ff02007986 */ /* 0x000fe2000c101b04 */
[----:B------:R-:W-:Y:S05]  /*0770*/  EXIT ;  /* 0x000000000000794d */ /* 0x000fea0003800000 */
.L_x_6:
[----:B------:R-:W0:Y:S08]  /*0780*/  LDC.64 R10, c[0x0][0x390] ;  /* 0x0000e400ff0a7b82 */ /* 0x000e300000000a00 */
[----:B------:R-:W1:Y:S01]  /*0790*/  LDC.64 R14, c[0x0][0x3a0] ;  /* 0x0000e800ff0e7b82 */ /* 0x000e620000000a00 */
[----:B0-----:R-:W-:-:S04]  /*07a0*/  IMAD.WIDE R6, R38, 0x8, R10 ;  /* 0x0000000826067825 */ /* 0x001fc800078e020a */
[--C-:B------:R-:W-:Y:S02]  /*07b0*/  IMAD.WIDE R4, R37, 0x8, R10.reuse ;  /* 0x0000000825047825 */ /* 0x100fe400078e020a */
[----:B------:R-:W2:Y:S02]  /*07c0*/  LDG.E.64 R6, desc[UR4][R6.64] ;  /* 0x0000000406067981 */ /* 0x000ea4000c1e1b00 */
[----:B------:R-:W-:Y:S02]  /*07d0*/  IMAD.WIDE R10, R39, 0x8, R10 ;  /* 0x00000008270a7825 */ /* 0x000fe400078e020a */
[----:B------:R-:W3:Y:S04]  /*07e0*/  LDG.E.64 R4, desc[UR4][R4.64] ;  /* 0x0000000404047981 */ /* 0x000ee8000c1e1b00 */
[----:B------:R-:W4:Y:S01]  /*07f0*/  LDG.E.64 R10, desc[UR4][R10.64] ;  /* 0x000000040a0a7981 */ /* 0x000f22000c1e1b00 */
[----:B-1----:R-:W-:Y:S01]  /*0800*/  IMAD.WIDE R14, R35, 0x8, R14 ;  /* 0x00000008230e7825 */ /* 0x002fe200078e020e */
[----:B--2---:R-:W-:-:S08]  /*0810*/  DMUL R8, R6, R8 ;  /* 0x0000000806087228 */ /* 0x004fd00000000000 */
[----:B---3--:R-:W-:-:S08]  /*0820*/  DFMA R8, R4, R2, R8 ;  /* 0x000000020408722b */ /* 0x008fd00000000008 */
[----:B----4-:R-:W-:-:S07]  /*0830*/  DFMA R8, R12, R10, R8 ;  /* 0x0000000a0c08722b */ /* 0x010fce0000000008 */
[----:B------:R-:W-:Y:S01]  /*0840*/  STG.E.64 desc[UR4][R14.64], R8 ;  /* 0x000000080e007986 */ /* 0x000fe2000c101b04 */
[----:B------:R-:W-:Y:S05]  /*0850*/  EXIT ;  /* 0x000000000000794d */ /* 0x000fea0003800000 */
        .weak           $__internal_0_$__cuda_sm20_div_rn_f64_full
        .type           $__internal_0_$__cuda_sm20_div_rn_f64_full,@function
        .size           $__internal_0_$__cuda_sm20_div_rn_f64_full,(.L_x_32 - $__internal_0_$__cuda_sm20_div_rn_f64_full)
$__internal_0_$__cuda_sm20_div_rn_f64_full:
[C---:B------:R-:W-:Y:S01]  /*0860*/  FSETP.GEU.AND P0, PT, |R23|.reuse, 1.469367938527859385e-39, PT ;  /* 0x001000001700780b */ /* 0x040fe20003f0e200 */
[----:B------:R-:W-:Y:S01]  /*0870*/  IMAD.MOV.U32 R26, RZ, RZ, 0x1 ;  /* 0x00000001ff1a7424 */ /* 0x000fe200078e00ff */
[----:B------:R-:W-:Y:S01]  /*0880*/  LOP3.LUT R20, R23, 0x800fffff, RZ, 0xc0, !PT ;  /* 0x800fffff17147812 */ /* 0x000fe200078ec0ff */
[----:B------:R-:W-:Y:S01]  /*0890*/  BSSY.RECONVERGENT B2, `(.L_x_8) ;  /* 0x0000054000027945 */ /* 0x000fe20003800200 */
[C---:B------:R-:W-:Y:S02]  /*08a0*/  FSETP.GEU.AND P2, PT, |R25|.reuse, 1.469367938527859385e-39, PT ;  /* 0x001000001900780b */ /* 0x040fe40003f4e200 */
[----:B------:R-:W-:Y:S01]  /*08b0*/  LOP3.LUT R21, R20, 0x3ff00000, RZ, 0xfc, !PT ;  /* 0x3ff0000014157812 */ /* 0x000fe200078efcff */
[----:B------:R-:W-:Y:S01]  /*08c0*/  IMAD.MOV.U32 R20, RZ, RZ, R22 ;  /* 0x000000ffff147224 */ /* 0x000fe200078e0016 */
[----:B------:R-:W-:Y:S02]  /*08d0*/  LOP3.LUT R40, R25, 0x7ff00000, RZ, 0xc0, !PT ;  /* 0x7ff0000019287812 */ /* 0x000fe400078ec0ff */
[----:B------:R-:W-:-:S02]  /*08e0*/  MOV R0, 0x1ca00000 ;  /* 0x1ca0000000007802 */ /* 0x000fc40000000f00 */
[----:B------:R-:W-:Y:S01]  /*08f0*/  LOP3.LUT R41, R23, 0x7ff00000, RZ, 0xc0, !PT ;  /* 0x7ff0000017297812 */ /* 0x000fe200078ec0ff */
[----:B------:R-:W-:-:S03]  /*0900*/  @!P0 DMUL R20, R22, 8.98846567431157953865e+307 ;  /* 0x7fe0000016148828 */ /* 0x000fc60000000000 */
[C---:B------:R-:W-:Y:S02]  /*0910*/  ISETP.GE.U32.AND P1, PT, R40.reuse, R41, PT ;  /* 0x000000292800720c */ /* 0x040fe40003f26070 */
[----:B------:R-:W-:Y:S01]  /*0920*/  @!P2 LOP3.LUT R31, R23, 0x7ff00000, RZ, 0xc0, !PT ;  /* 0x7ff00000171fa812 */ /* 0x000fe200078ec0ff */
[----:B------:R-:W0:Y:S03]  /*0930*/  MUFU.RCP64H R27, R21 ;  /* 0x00000015001b7308 */ /* 0x000e260000001800 */
[----:B------:R-:W-:Y:S02]  /*0940*/  @!P2 ISETP.GE.U32.AND P3, PT, R40, R31, PT ;  /* 0x0000001f2800a20c */ /* 0x000fe40003f66070 */
[----:B------:R-:W-:Y:S02]  /*0950*/  @!P0 LOP3.LUT R41, R21, 0x7ff00000, RZ, 0xc0, !PT ;  /* 0x7ff0000015298812 */ /* 0x000fe400078ec0ff */
[----:B------:R-:W-:-:S04]  /*0960*/  @!P2 SEL R31, R0, 0x63400000, !P3 ;  /* 0x63400000001fa807 */ /* 0x000fc80005800000 */
[----:B------:R-:W-:-:S04]  /*0970*/  @!P2 LOP3.LUT R32, R31, 0x80000000, R25, 0xf8, !PT ;  /* 0x800000001f20a812 */ /* 0x000fc800078ef819 */
[----:B------:R-:W-:Y:S01]  /*0980*/  @!P2 LOP3.LUT R33, R32, 0x100000, RZ, 0xfc, !PT ;  /* 0x001000002021a812 */ /* 0x000fe200078efcff */
[----:B------:R-:W-:Y:S01]  /*0990*/  @!P2 IMAD.MOV.U32 R32, RZ, RZ, RZ ;  /* 0x000000ffff20a224 */ /* 0x000fe200078e00ff */
[----:B0-----:R-:W-:-:S08]  /*09a0*/  DFMA R28, R26, -R20, 1 ;  /* 0x3ff000001a1c742b */ /* 0x001fd00000000814 */
[----:B------:R-:W-:-:S08]  /*09b0*/  DFMA R28, R28, R28, R28 ;  /* 0x0000001c1c1c722b */ /* 0x000fd0000000001c */
[----:B------:R-:W-:Y:S01]  /*09c0*/  DFMA R28, R26, R28, R26 ;  /* 0x0000001c1a1c722b */ /* 0x000fe2000000001a */
[----:B------:R-:W-:Y:S01]  /*09d0*/  SEL R27, R0, 0x63400000, !P1 ;  /* 0x63400000001b7807 */ /* 0x000fe20004800000 */
[----:B------:R-:W-:-:S03]  /*09e0*/  IMAD.MOV.U32 R26, RZ, RZ, R24 ;  /* 0x000000ffff1a7224 */ /* 0x000fc600078e0018 */
[----:B------:R-:W-:-:S03]  /*09f0*/  LOP3.LUT R27, R27, 0x800fffff, R25, 0xf8, !PT ;  /* 0x800fffff1b1b7812 */ /* 0x000fc600078ef819 */
[----:B------:R-:W-:-:S03]  /*0a00*/  DFMA R30, R28, -R20, 1 ;  /* 0x3ff000001c1e742b */ /* 0x000fc60000000814 */
[----:B------:R-:W-:-:S05]  /*0a10*/  @!P2 DFMA R26, R26, 2, -R32 ;  /* 0x400000001a1aa82b */ /* 0x000fca0000000820 */
[----:B------:R-:W-:-:S05]  /*0a20*/  DFMA R30, R28, R30, R28 ;  /* 0x0000001e1c1e722b */ /* 0x000fca000000001c */
[----:B------:R-:W-:-:S03]  /*0a30*/  @!P2 LOP3.LUT R40, R27, 0x7ff00000, RZ, 0xc0, !PT ;  /* 0x7ff000001b28a812 */ /* 0x000fc600078ec0ff */
[----:B------:R-:W-:Y:S02]  /*0a40*/  DMUL R28, R30, R26 ;  /* 0x0000001a1e1c7228 */ /* 0x000fe40000000000 */
[----:B------:R-:W-:-:S05]  /*0a50*/  VIADD R42, R40, 0xffffffff ;  /* 0xffffffff282a7836 */ /* 0x000fca0000000000 */
[----:B------:R-:W-:Y:S01]  /*0a60*/  ISETP.GT.U32.AND P0, PT, R42, 0x7feffffe, PT ;  /* 0x7feffffe2a00780c */ /* 0x000fe20003f04070 */
[----:B------:R-:W-:Y:S01]  /*0a70*/  VIADD R42, R41, 0xffffffff ;  /* 0xffffffff292a7836 */ /* 0x000fe20000000000 */
[----:B------:R-:W-:-:S04]  /*0a80*/  DFMA R32, R28, -R20, R26 ;  /* 0x800000141c20722b */ /* 0x000fc8000000001a */
[----:B------:R-:W-:-:S04]  /*0a90*/  ISETP.GT.U32.OR P0, PT, R42, 0x7feffffe, P0 ;  /* 0x7feffffe2a00780c */ /* 0x000fc80000704470 */
[----:B------:R-:W-:-:S09]  /*0aa0*/  DFMA R32, R30, R32, R28 ;  /* 0x000000201e20722b */ /* 0x000fd2000000001c */
[----:B------:R-:W-:Y:S05]  /*0ab0*/  @P0 BRA `(.L_x_9) ;  /* 0x0000000000700947 */ /* 0x000fea0003800000 */
[----:B------:R-:W-:Y:S02]  /*0ac0*/  LOP3.LUT R28, R25, 0x7ff00000, RZ, 0xc0, !PT ;  /* 0x7ff00000191c7812 */ /* 0x000fe400078ec0ff */
[----:B------:R-:W-:-:S04]  /*0ad0*/  LOP3.LUT R25, R23, 0x7ff00000, RZ, 0xc0, !PT ;  /* 0x7ff0000017197812 */ /* 0x000fc800078ec0ff */
[CC--:B------:R-:W-:Y:S02]  /*0ae0*/  VIADDMNMX R24, R28.reuse, -R25.reuse, 0xb9600000, !PT ;  /* 0xb96000001c187446 */ /* 0x0c0fe40007800919 */
[----:B------:R-:W-:Y:S02]  /*0af0*/  ISETP.GE.U32.AND P0, PT, R28, R25, PT ;  /* 0x000000191c00720c */ /* 0x000fe40003f06070 */
[----:B------:R-:W-:Y:S02]  /*0b00*/  VIMNMX R24, PT, PT, R24, 0x46a00000, PT ;  /* 0x46a0000018187848 */ /* 0x000fe40003fe0100 */
[----:B------:R-:W-:-:S05]  /*0b10*/  SEL R25, R0, 0x63400000, !P0 ;  /* 0x6340000000197807 */ /* 0x000fca0004000000 */
[----:B------:R-:W-:Y:S01]  /*0b20*/  IMAD.IADD R0, R24, 0x1, -R25 ;  /* 0x0000000118007824 */ /* 0x000fe200078e0a19 */
[----:B------:R-:W-:-:S03]  /*0b30*/  MOV R24, RZ ;  /* 0x000000ff00187202 */ /* 0x000fc60000000f00 */
[----:B------:R-:W-:-:S06]  /*0b40*/  VIADD R25, R0, 0x7fe00000 ;  /* 0x7fe0000000197836 */ /* 0x000fcc0000000000 */
[----:B------:R-:W-:-:S10]  /*0b50*/  DMUL R28, R32, R24 ;  /* 0x00000018201c7228 */ /* 0x000fd40000000000 */
[----:B------:R-:W-:-:S13]  /*0b60*/  FSETP.GTU.AND P0, PT, |R29|, 1.469367938527859385e-39, PT ;  /* 0x001000001d00780b */ /* 0x000fda0003f0c200 */
[----:B------:R-:W-:Y:S05]  /*0b70*/  @P0 BRA `(.L_x_10) ;  /* 0x0000000000940947 */ /* 0x000fea0003800000 */
[----:B------:R-:W-:Y:S01]  /*0b80*/  DFMA R20, R32, -R20, R26 ;  /* 0x800000142014722b */ /* 0x000fe2000000001a */
[----:B------:R-:W-:-:S09]  /*0b90*/  IMAD.MOV.U32 R24, RZ, RZ, RZ ;  /* 0x000000ffff187224 */ /* 0x000fd200078e00ff */
[C---:B------:R-:W-:Y:S02]  /*0ba0*/  FSETP.NEU.AND P0, PT, R21.reuse, RZ, PT ;  /* 0x000000ff1500720b */ /* 0x040fe40003f0d000 */
[----:B------:R-:W-:-:S04]  /*0bb0*/  LOP3.LUT R23, R21, 0x80000000, R23, 0x48, !PT ;  /* 0x8000000015177812 */ /* 0x000fc800078e4817 */
[----:B------:R-:W-:-:S07]  /*0bc0*/  LOP3.LUT R25, R23, R25, RZ, 0xfc, !PT ;  /* 0x0000001917197212 */ /* 0x000fce00078efcff */
[----:B------:R-:W-:Y:S05]  /*0bd0*/  @!P0 BRA `(.L_x_10) ;  /* 0x00000000007c8947 */ /* 0x000fea0003800000 */
[----:B------:R-:W-:Y:S01]  /*0be0*/  IMAD.MOV R21, RZ, RZ, -R0 ;  /* 0x000000ffff157224 */ /* 0x000fe200078e0a00 */
[----:B------:R-:W-:Y:S01]  /*0bf0*/  DMUL.RP R24, R32, R24 ;  /* 0x0000001820187228 */ /* 0x000fe20000008000 */
[----:B------:R-:W-:-:S06]  /*0c00*/  IMAD.MOV.U32 R20, RZ, RZ, RZ ;  /* 0x000000ffff147224 */ /* 0x000fcc00078e00ff */
[----:B------:R-:W-:-:S03]  /*0c10*/  DFMA R20, R28, -R20, R32 ;  /* 0x800000141c14722b */ /* 0x000fc60000000020 */
[----:B------:R-:W-:-:S03]  /*0c20*/  LOP3.LUT R23, R25, R23, RZ, 0x3c, !PT ;  /* 0x0000001719177212 */ /* 0x000fc600078e3cff */
[----:B------:R-:W-:-:S04]  /*0c30*/  IADD3 R20, PT, PT, -R0, -0x43300000, RZ ;  /* 0xbcd0000000147810 */ /* 0x000fc80007ffe1ff */
[----:B------:R-:W-:-:S04]  /*0c40*/  FSETP.NEU.AND P0, PT, |R21|, R20, PT ;  /* 0x000000141500720b */ /* 0x000fc80003f0d200 */
[----:B------:R-:W-:Y:S02]  /*0c50*/  FSEL R28, R24, R28, !P0 ;  /* 0x0000001c181c7208 */ /* 0x000fe40004000000 */
[----:B------:R-:W-:Y:S01]  /*0c60*/  FSEL R29, R23, R29, !P0 ;  /* 0x0000001d171d7208 */ /* 0x000fe20004000000 */
[----:B------:R-:W-:Y:S06]  /*0c70*/  BRA `(.L_x_10) ;  /* 0x0000000000547947 */ /* 0x000fec0003800000 */
.L_x_9:
[----:B------:R-:W-:-:S14]  /*0c80*/  DSETP.NAN.AND P0, PT, R24, R24, PT ;  /* 0x000000181800722a */ /* 0x000fdc0003f08000 */
[----:B------:R-:W-:Y:S05]  /*0c90*/  @P0 BRA `(.L_x_11) ;  /* 0x0000000000440947 */ /* 0x000fea0003800000 */
[----:B------:R-:W-:-:S14]  /*0ca0*/  DSETP.NAN.AND P0, PT, R22, R22, PT ;  /* 0x000000161600722a */ /* 0x000fdc0003f08000 */
[----:B------:R-:W-:Y:S05]  /*0cb0*/  @P0 BRA `(.L_x_12) ;  /* 0x0000000000300947 */ /* 0x000fea0003800000 */
[----:B------:R-:W-:Y:S01]  /*0cc0*/  ISETP.NE.AND P0, PT, R40, R41, PT ;  /* 0x000000292800720c */ /* 0x000fe20003f05270 */
[----:B------:R-:W-:Y:S02]  /*0cd0*/  IMAD.MOV.U32 R28, RZ, RZ, 0x0 ;  /* 0x00000000ff1c7424 */ /* 0x000fe400078e00ff */
[----:B------:R-:W-:-:S10]  /*0ce0*/  IMAD.MOV.U32 R29, RZ, RZ, -0x80000 ;  /* 0xfff80000ff1d7424 */ /* 0x000fd400078e00ff */
[----:B------:R-:W-:Y:S05]  /*0cf0*/  @!P0 BRA `(.L_x_10) ;  /* 0x0000000000348947 */ /* 0x000fea0003800000 */
[----:B------:R-:W-:Y:S02]  /*0d00*/  ISETP.NE.AND P0, PT, R40, 0x7ff00000, PT ;  /* 0x7ff000002800780c */ /* 0x000fe40003f05270 */
[----:B------:R-:W-:Y:S02]  /*0d10*/  LOP3.LUT R29, R25, 0x80000000, R23, 0x48, !PT ;  /* 0x80000000191d7812 */ /* 0x000fe400078e4817 */
[----:B------:R-:W-:-:S13]  /*0d20*/  ISETP.EQ.OR P0, PT, R41, RZ, !P0 ;  /* 0x000000ff2900720c */ /* 0x000fda0004702670 */
[----:B------:R-:W-:Y:S01]  /*0d30*/  @P0 LOP3.LUT R0, R29, 0x7ff00000, RZ, 0xfc, !PT ;  /* 0x7ff000001d000812 */ /* 0x000fe200078efcff */
[----:B------:R-:W-:Y:S01]  /*0d40*/  @!P0 IMAD.MOV.U32 R28, RZ, RZ, RZ ;  /* 0x000000ffff1c8224 */ /* 0x000fe200078e00ff */
[----:B------:R-:W-:-:S03]  /*0d50*/  @P0 MOV R28, RZ ;  /* 0x000000ff001c0202 */ /* 0x000fc60000000f00 */
[----:B------:R-:W-:Y:S01]  /*0d60*/  @P0 IMAD.MOV.U32 R29, RZ, RZ, R0 ;  /* 0x000000ffff1d0224 */ /* 0x000fe200078e0000 */
[----:B------:R-:W-:Y:S06]  /*0d70*/  BRA `(.L_x_10) ;  /* 0x0000000000147947 */ /* 0x000fec0003800000 */
.L_x_12:
[----:B------:R-:W-:Y:S01]  /*0d80*/  LOP3.LUT R29, R23, 0x80000, RZ, 0xfc, !PT ;  /* 0x00080000171d7812 */ /* 0x000fe200078efcff */
[----:B------:R-:W-:Y:S01]  /*0d90*/  IMAD.MOV.U32 R28, RZ, RZ, R22 ;  /* 0x000000ffff1c7224 */ /* 0x000fe200078e0016 */
[----:B------:R-:W-:Y:S06]  /*0da0*/  BRA `(.L_x_10) ;  /* 0x0000000000087947 */ /* 0x000fec0003800000 */
.L_x_11:
[----:B------:R-:W-:Y:S01]  /*0db0*/  LOP3.LUT R29, R25, 0x80000, RZ, 0xfc, !PT ;  /* 0x00080000191d7812 */ /* 0x000fe200078efcff */
[----:B------:R-:W-:-:S07]  /*0dc0*/  IMAD.MOV.U32 R28, RZ, RZ, R24 ;  /* 0x000000ffff1c7224 */ /* 0x000fce00078e0018 */
.L_x_10:
[----:B------:R-:W-:Y:S05]  /*0dd0*/  BSYNC.RECONVERGENT B2 ;  /* 0x0000000000027941 */ /* 0x000fea0003800200 */
.L_x_8:
[----:B------:R-:W-:Y:S02]  /*0de0*/  IMAD.MOV.U32 R20, RZ, RZ, R34 ;  /* 0x000000ffff147224 */ /* 0x000fe400078e0022 */
[----:B------:R-:W-:-:S04]  /*0df0*/  IMAD.MOV.U32 R21, RZ, RZ, 0x0 ;  /* 0x00000000ff157424 */ /* 0x000fc800078e00ff */
[----:B------:R-:W-:Y:S05]  /*0e00*/  RET.REL.NODEC R20 `(_Z24interpolate_field_kernelPKdPKiS0_S0_Pdiii) ;  /* 0xfffffff0147c7950 */ /* 0x000fea0003c3ffff */
.L_x_13:
[----:B------:R-:W-:-:S00]  /*0e10*/  BRA `(.L_x_13) ;  /* 0xfffffffc00fc7947 */ /* 0x000fc0000383ffff */
[----:B------:R-:W-:-:S00]  /*0e20*/  NOP ;  /* 0x0000000000007918 */ /* 0x000fc00000000000 */
        /* <DEDUP_REMOVED lines=13> */
.L_x_32:


//--------------------- .text._Z30assemble_element_matrix_kerneliPKdPKiPN6thrust24THRUST_300001_SM_1000_NS7complexIdEES7_S0_S0_ii --------------------------
	.section	.text._Z30assemble_element_matrix_kerneliPKdPKiPN6thrust24THRUST_300001_SM_1000_NS7complexIdEES7_S0_S0_ii,"ax",@progbits
	.align	128
        .global         _Z30assemble_element_matrix_kerneliPKdPKiPN6thrust24THRUST_300001_SM_1000_NS7complexIdEES7_S0_S0_ii
        .type           _Z30assemble_element_matrix_kerneliPKdPKiPN6thrust24THRUST_300001_SM_1000_NS7complexIdEES7_S0_S0_ii,@function
        .size           _Z30assemble_element_matrix_kerneliPKdPKiPN6thrust24THRUST_300001_SM_1000_NS7complexIdEES7_S0_S0_ii,(.L_x_33 - _Z30assemble_element_matrix_kerneliPKdPKiPN6thrust24THRUST_300001_SM_1000_NS7complexIdEES7_S0_S0_ii)
        .other          _Z30assemble_element_matrix_kerneliPKdPKiPN6thrust24THRUST_300001_SM_1000_NS7complexIdEES7_S0_S0_ii,@"STO_CUDA_ENTRY STV_DEFAULT"
_Z30assemble_element_matrix_kerneliPKdPKiPN6thrust24THRUST_300001_SM_1000_NS7complexIdEES7_S0_S0_ii:
.text._Z30assemble_element_matrix_kerneliPKdPKiPN6thrust24THRUST_300001_SM_1000_NS7complexIdEES7_S0_S0_ii:
[----:B------:R-:W-:Y:S01]  /*0000*/  LDC R1, c[0x0][0x37c] ;  /* 0x0000df00ff017b82 */ /* 0x000fe20000000800 */
[----:B------:R-:W0:Y:S01]  /*0010*/  S2R R2, SR_TID.Y ;  /* 0x0000000000027919 */ /* 0x000e220000002200 */
[----:B------:R-:W1:Y:S06]  /*0020*/  LDCU UR8, c[0x0][0x3bc] ;  /* 0x00007780ff0877ac */ /* 0x000e6c0008000800 */
[----:B------:R-:W2:Y:S01]  /*0030*/  LDC R0, c[0x0][0x360] ;  /* 0x0000d800ff007b82 */ /* 0x000ea20000000800 */
[----:B------:R-:W2:Y:S01]  /*0040*/  S2R R3, SR_TID.X ;  /* 0x0000000000037919 */ /* 0x000ea20000002100 */
[----:B------:R-:W-:-:S06]  /*0050*/  UMOV UR4, 0x6 ;  /* 0x0000000600047882 */ /* 0x000fcc0000000000 */
[----:B------:R-:W0:Y:S08]  /*0060*/  S2UR UR7, SR_CTAID.Y ;  /* 0x00000000000779c3 */ /* 0x000e300000002600 */
[----:B------:R-:W0:Y:S01]  /*0070*/  LDC R9, c[0x0][0x364] ;  /* 0x0000d900ff097b82 */ /* 0x000e220000000800 */
[----:B-1----:R-:W-:Y:S02]  /*0080*/  UISETP.NE.AND UP0, UPT, UR8, 0x2, UPT ;  /* 0x000000020800788c */ /* 0x002fe4000bf05270 */
[----:B------:R-:W-:-:S02]  /*0090*/  UISETP.NE.AND UP1, UPT, UR8, 0x1, UPT ;  /* 0x000000010800788c */ /* 0x000fc4000bf25270 */
[----:B------:R-:W-:-:S03]  /*00a0*/  USEL UR4, UR4, 0xa, !UP0 ;  /* 0x0000000a04047887 */ /* 0x000fc6000c000000 */
[----:B------:R-:W2:Y:S01]  /*00b0*/  S2UR UR6, SR_CTAID.X ;  /* 0x00000000000679c3 */ /* 0x000ea20000002500 */
[----:B------:R-:W-:Y:S01]  /*00c0*/  USEL UR5, UR4, 0x3, UP1 ;  /* 0x0000000304057887 */ /* 0x000fe20008800000 */
[----:B0-----:R-:W-:-:S05]  /*00d0*/  IMAD R9, R9, UR7, R2 ;  /* 0x0000000709097c24 */ /* 0x001fca000f8e0202 */
[----:B------:R-:W-:Y:S01]  /*00e0*/  ISETP.GE.U32.AND P0, PT, R9, UR5, PT ;  /* 0x0000000509007c0c */ /* 0x000fe2000bf06070 */
[----:B--2---:R-:W-:-:S05]  /*00f0*/  IMAD R0, R0, UR6, R3 ;  /* 0x0000000600007c24 */ /* 0x004fca000f8e0203 */
[----:B------:R-:W-:-:S13]  /*0100*/  ISETP.GE.OR P0, PT, R0, UR5, P0 ;  /* 0x0000000500007c0c */ /* 0x000fda0008706670 */
[----:B------:R-:W-:Y:S05]  /*0110*/  @P0 EXIT ;  /* 0x000000000000094d */ /* 0x000fea0003800000 */
[----:B------:R-:W0:Y:S01]  /*0120*/  LDC R5, c[0x0][0x380] ;  /* 0x0000e000ff057b82 */ /* 0x000e220000000800 */
[----:B------:R-:W1:Y:S07]  /*0130*/  LDCU.64 UR6, c[0x0][0x358] ;  /* 0x00006b00ff0677ac */ /* 0x000e6e0008000a00 */
[----:B------:R-:W2:Y:S08]  /*0140*/  LDC.64 R2, c[0x0][0x390] ;  /* 0x0000e400ff027b82 */ /* 0x000eb00000000a00 */
[----:B------:R-:W3:Y:S01]  /*0150*/  LDC.64 R20, c[0x0][0x388] ;  /* 0x0000e200ff147b82 */ /* 0x000ee20000000a00 */
[----:B0-----:R-:W-:-:S04]  /*0160*/  IMAD R5, R5, 0x3, RZ ;  /* 0x0000000305057824 */ /* 0x001fc800078e02ff */
[----:B--2---:R-:W-:-:S05]  /*0170*/  IMAD.WIDE R2, R5, 0x4, R2 ;  /* 0x0000000405027825 */ /* 0x004fca00078e0202 */
[----:B-1----:R-:W2:Y:S04]  /*0180*/  LDG.E R4, desc[UR6][R2.64] ;  /* 0x0000000602047981 */ /* 0x002ea8000c1e1900 */
[----:B------:R-:W4:Y:S04]  /*0190*/  LDG.E R5, desc[UR6][R2.64+0x4] ;  /* 0x0000040602057981 */ /* 0x000f28000c1e1900 */
[----:B------:R-:W5:Y:S01]  /*01a0*/  LDG.E R6, desc[UR6][R2.64+0x8] ;  /* 0x0000080602067981 */ /* 0x000f62000c1e1900 */
[----:B--2---:R-:W-:Y:S02]  /*01b0*/  IMAD.SHL.U32 R11, R4, 0x2, RZ ;  /* 0x00000002040b7824 */ /* 0x004fe400078e00ff */
[----:B----4-:R-:W-:-:S02]  /*01c0*/  IMAD.SHL.U32 R5, R5, 0x2, RZ ;  /* 0x0000000205057824 */ /* 0x010fc400078e00ff */
[----:B---3--:R-:W-:-:S04]  /*01d0*/  IMAD.WIDE R10, R11, 0x8, R20 ;  /* 0x000000080b0a7825 */ /* 0x008fc800078e0214 */
[----:B-----5:R-:W-:Y:S01]  /*01e0*/  IMAD.SHL.U32 R7, R6, 0x2, RZ ;  /* 0x0000000206077824 */ /* 0x020fe200078e00ff */
[----:B------:R-:W2:Y:S01]  /*01f0*/  LDG.E.64 R34, desc[UR6][R10.64] ;  /* 0x000000060a227981 */ /* 0x000ea2000c1e1b00 */
[----:B------:R-:W-:-:S03]  /*0200*/  IMAD.WIDE R12, R5, 0x8, R20 ;  /* 0x00000008050c7825 */ /* 0x000fc600078e0214 */
[----:B------:R0:W3:Y:S01]  /*0210*/  LDG.E.64 R4, desc[UR6][R10.64+0x8] ;  /* 0x000008060a047981 */ /* 0x0000e2000c1e1b00 */
[----:B------:R-:W-:-:S03]  /*0220*/  IMAD.WIDE R20, R7, 0x8, R20 ;  /* 0x0000000807147825 */ /* 0x000fc600078e0214 */
[----:B------:R-:W3:Y:S04]  /*0230*/  LDG.E.64 R36, desc[UR6][R12.64+0x8] ;  /* 0x000008060c247981 */ /* 0x000ee8000c1e1b00 */
[----:B------:R-:W2:Y:S04]  /*0240*/  LDG.E.64 R32, desc[UR6][R20.64] ;  /* 0x0000000614207981 */ /* 0x000ea8000c1e1b00 */
[----:B------:R-:W4:Y:S04]  /*0250*/  LDG.E.64 R6, desc[UR6][R12.64] ;  /* 0x000000060c067981 */ /* 0x000f28000c1e1b00 */
[----:B------:R-:W5:Y:S01]  /*0260*/  LDG.E.64 R2, desc[UR6][R20.64+0x8] ;  /* 0x0000080614027981 */ /* 0x000f62000c1e1b00 */
[----:B0-----:R-:W-:Y:S01]  /*0270*/  MOV R10, 0x1 ;  /* 0x00000001000a7802 */ /* 0x001fe20000000f00 */
[----:B------:R-:W-:Y:S01]  /*0280*/  UISETP.NE.AND UP0, UPT, UR8, 0x1, UPT ;  /* 0x000000010800788c */ /* 0x000fe2000bf05270 */
[----:B---3--:R-:W-:-:S02]  /*0290*/  DADD R18, -R4, R36 ;  /* 0x0000000004127229 */ /* 0x008fc40000000124 */
[C---:B--2---:R-:W-:Y:S02]  /*02a0*/  DADD R16, -R34.reuse, R32 ;  /* 0x0000000022107229 */ /* 0x044fe40000000120 */
[----:B----4-:R-:W-:Y:S02]  /*02b0*/  DADD R14, -R34, R6 ;  /* 0x00000000220e7229 */ /* 0x010fe40000000106 */
[----:B-----5:R-:W-:-:S04]  /*02c0*/  DADD R38, -R4, R2 ;  /* 0x0000000004267229 */ /* 0x020fc80000000102 */
[----:B------:R-:W-:-:S08]  /*02d0*/  DMUL R16, R16, R18 ;  /* 0x0000001210107228 */ /* 0x000fd00000000000 */
[----:B------:R-:W-:-:S08]  /*02e0*/  DFMA R16, R14, R38, -R16 ;  /* 0x000000260e10722b */ /* 0x000fd00000000810 */
[----:B------:R-:W-:-:S08]  /*02f0*/  DMUL R16, |R16|, 0.5 ;  /* 0x3fe0000010107828 */ /* 0x000fd00000000200 */
[----:B------:R-:W-:-:S06]  /*0300*/  DADD R18, R16, R16 ;  /* 0x0000000010127229 */ /* 0x000fcc0000000010 */
[----:B------:R-:W0:Y:S02]  /*0310*/  MUFU.RCP64H R11, R19 ;  /* 0x00000013000b7308 */ /* 0x000e240000001800 */
[----:B0-----:R-:W-:-:S08]  /*0320*/  DFMA R12, -R18, R10, 1 ;  /* 0x3ff00000120c742b */ /* 0x001fd0000000010a */
[----:B------:R-:W-:-:S08]  /*0330*/  DFMA R12, R12, R12, R12 ;  /* 0x0000000c0c0c722b */ /* 0x000fd0000000000c */
[----:B------:R-:W-:-:S08]  /*0340*/  DFMA R12, R10, R12, R10 ;  /* 0x0000000c0a0c722b */ /* 0x000fd0000000000a */
[----:B------:R-:W-:Y:S02]  /*0350*/  DFMA R10, -R18, R12, 1 ;  /* 0x3ff00000120a742b */ /* 0x000fe4000000010c */
[----:B------:R-:W-:-:S06]  /*0360*/  DADD R24, R36, -R2 ;  /* 0x0000000024187229 */ /* 0x000fcc0000000802 */
        /* <DEDUP_REMOVED lines=9> */
[----:B------:R-:W-:Y:S01]  /*0400*/  MOV R8, 0x430 ;  /* 0x0000043000087802 */ /* 0x000fe20000000f00 */
[----:B------:R-:W-:-:S07]  /*0410*/  IMAD.MOV.U32 R27, RZ, RZ, R19 ;  /* 0x000000ffff1b7224 */ /* 0x000fce00078e0013 */
[----:B------:R-:W-:Y:S05]  /*0420*/  CALL.REL.NOINC `($__internal_1_$__cuda_sm20_div_rn_f64_full) ;  /* 0x0000000c00287944 */ /* 0x000fea0003c00000 */
[----:B------:R-:W-:Y:S01]  /*0430*/  IMAD.MOV.U32 R20, RZ, RZ, R40 ;  /* 0x000000ffff147224 */ /* 0x000fe200078e0028 */
[----:B------:R-:W-:-:S07]  /*0440*/  MOV R21, R41 ;  /* 0x0000002900157202 */ /* 0x000fce0000000f00 */
.L_x_14:
[----:B------:R-:W0:Y:S01]  /*0450*/  MUFU.RCP64H R3, R19 ;  /* 0x0000001300037308 */ /* 0x000e220000001800 */
[----:B------:R-:W-:Y:S01]  /*0460*/  IMAD.MOV.U32 R2, RZ, RZ, 0x1 ;  /* 0x00000001ff027424 */ /* 0x000fe200078e00ff */
[----:B------:R-:W-:-:S05]  /*0470*/  FSETP.GEU.AND P1, PT, |R39|, 6.5827683646048100446e-37, PT ;  /* 0x036000002700780b */ /* 0x000fca0003f2e200 */
[----:B0-----:R-:W-:-:S08]  /*0480*/  DFMA R10, -R18, R2, 1 ;  /* 0x3ff00000120a742b */ /* 0x001fd00000000102 */
[----:B------:R-:W-:-:S08]  /*0490*/  DFMA R10, R10, R10, R10 ;  /* 0x0000000a0a0a722b */ /* 0x000fd0000000000a */
        /* <DEDUP_REMOVED lines=14> */
[----:B------:R-:W-:Y:S05]  /*0580*/  CALL.REL.NOINC `($__internal_1_$__cuda_sm20_div_rn_f64_full) ;  /* 0x0000000800d07944 */ /* 0x000fea0003c00000 */
[----:B------:R-:W-:Y:S02]  /*0590*/  IMAD.MOV.U32 R2, RZ, RZ, R40 ;  /* 0x000000ffff027224 */ /* 0x000fe400078e0028 */
[----:B------:R-:W-:-:S07]  /*05a0*/  IMAD.MOV.U32 R3, RZ, RZ, R41 ;  /* 0x000000ffff037224 */ /* 0x000fce00078e0029 */
.L_x_15:
[----:B------:R-:W0:Y:S01]  /*05b0*/  MUFU.RCP64H R11, R19 ;  /* 0x00000013000b7308 */ /* 0x000e220000001800 */
[----:B------:R-:W-:Y:S01]  /*05c0*/  MOV R10, 0x1 ;  /* 0x00000001000a7802 */ /* 0x000fe20000000f00 */
[----:B------:R-:W-:-:S10]  /*05d0*/  DADD R24, R4, -R36 ;  /* 0x0000000004187229 */ /* 0x000fd40000000824 */
[----:B------:R-:W-:Y:S01]  /*05e0*/  FSETP.GEU.AND P1, PT, |R25|, 6.5827683646048100446e-37, PT ;  /* 0x036000001900780b */ /* 0x000fe20003f2e200 */
        /* <DEDUP_REMOVED lines=17> */
.L_x_16:
[----:B------:R-:W0:Y:S01]  /*0700*/  MUFU.RCP64H R11, R19 ;  /* 0x00000013000b7308 */ /* 0x000e220000001800 */
[----:B------:R-:W-:Y:S01]  /*0710*/  IMAD.MOV.U32 R10, RZ, RZ, 0x1 ;  /* 0x00000001ff0a7424 */ /* 0x000fe200078e00ff */
[----:B------:R-:W-:-:S10]  /*0720*/  DADD R24, -R6, R32 ;  /* 0x0000000006187229 */ /* 0x000fd40000000120 */
        /* <DEDUP_REMOVED lines=16> */
[----:B------:R-:W-:Y:S01]  /*0830*/  MOV R10, R40 ;  /* 0x00000028000a7202 */ /* 0x000fe20000000f00 */
[----:B------:R-:W-:-:S07]  /*0840*/  IMAD.MOV.U32 R11, RZ, RZ, R41 ;  /* 0x000000ffff0b7224 */ /* 0x000fce00078e0029 */
.L_x_17:
[----:B------:R-:W0:Y:S01]  /*0850*/  MUFU.RCP64H R7, R19 ;  /* 0x0000001300077308 */ /* 0x000e220000001800 */
[----:B------:R-:W-:Y:S01]  /*0860*/  IMAD.MOV.U32 R6, RZ, RZ, 0x1 ;  /* 0x00000001ff067424 */ /* 0x000fe200078e00ff */
[----:B------:R-:W-:Y:S01]  /*0870*/  DADD R24, R34, -R32 ;  /* 0x0000000022187229 */ /* 0x000fe20000000820 */
[----:B------:R-:W-:Y:S01]  /*0880*/  IMAD.MOV.U32 R32, RZ, RZ, R10 ;  /* 0x000000ffff207224 */ /* 0x000fe200078e000a */
[----:B------:R-:W-:-:S08]  /*0890*/  MOV R33, R11 ;  /* 0x0000000b00217202 */ /* 0x000fd00000000f00 */
        /* <DEDUP_REMOVED lines=18> */
.L_x_18:
        /* <DEDUP_REMOVED lines=22> */
.L_x_19:
[----:B------:R-:W-:Y:S05]  /*0b20*/  BRA.U UP0, `(.L_x_20) ;  /* 0x0000000500487547 */ /* 0x000fea000b800000 */
[----:B------:R-:W0:Y:S08]  /*0b30*/  LDC R15, c[0x0][0x380] ;  /* 0x0000e000ff0f7b82 */ /* 0x000e300000000800 */
[----:B------:R-:W0:Y:S08]  /*0b40*/  LDC.64 R12, c[0x0][0x3a8] ;  /* 0x0000ea00ff0c7b82 */ /* 0x000e300000000a00 */
[----:B------:R-:W1:Y:S01]  /*0b50*/  LDC.64 R34, c[0x0][0x3b0] ;  /* 0x0000ec00ff227b82 */ /* 0x000e620000000a00 */
[----:B0-----:R-:W-:-:S06]  /*0b60*/  IMAD.WIDE R12, R15, 0x8, R12 ;  /* 0x000000080f0c7825 */ /* 0x001fcc00078e020c */
[----:B------:R-:W2:Y:S01]  /*0b70*/  LDG.E.64 R12, desc[UR6][R12.64] ;  /* 0x000000060c0c7981 */ /* 0x000ea2000c1e1b00 */
[----:B-1----:R-:W-:-:S06]  /*0b80*/  IMAD.WIDE R34, R15, 0x8, R34 ;  /* 0x000000080f227825 */ /* 0x002fcc00078e0222 */
[----:B------:R-:W5:Y:S01]  /*0b90*/  LDG.E.64 R34, desc[UR6][R34.64] ;  /* 0x0000000622227981 */ /* 0x000f62000c1e1b00 */
[----:B------:R-:W-:Y:S01]  /*0ba0*/  MOV R14, 0x1 ;  /* 0x00000001000e7802 */ /* 0x000fe20000000f00 */
[----:B------:R-:W-:Y:S01]  /*0bb0*/  BSSY.RECONVERGENT B0, `(.L_x_21) ;  /* 0x0000018000007945 */ /* 0x000fe20003800200 */
[----:B------:R-:W-:Y:S02]  /*0bc0*/  ISETP.NE.AND P1, PT, R0, RZ, PT ;  /* 0x000000ff0000720c */ /* 0x000fe40003f25270 */
[----:B------:R-:W-:Y:S01]  /*0bd0*/  ISETP.NE.AND P0, PT, R9, RZ, PT ;  /* 0x000000ff0900720c */ /* 0x000fe20003f05270 */
[----:B--2---:R-:W-:-:S06]  /*0be0*/  DADD R22, R12, R12 ;  /* 0x000000000c167229 */ /* 0x004fcc000000000c */
[----:B------:R-:W0:Y:S02]  /*0bf0*/  MUFU.RCP64H R15, R23 ;  /* 0x00000017000f7308 */ /* 0x000e240000001800 */
[----:B0-----:R-:W-:-:S08]  /*0c00*/  DFMA R18, -R22, R14, 1 ;  /* 0x3ff000001612742b */ /* 0x001fd0000000010e */
[----:B------:R-:W-:-:S08]  /*0c10*/  DFMA R18, R18, R18, R18 ;  /* 0x000000121212722b */ /* 0x000fd00000000012 */
[----:B------:R-:W-:-:S08]  /*0c20*/  DFMA R18, R14, R18, R14 ;  /* 0x000000120e12722b */ /* 0x000fd0000000000e */
[----:B------:R-:W-:-:S08]  /*0c30*/  DFMA R14, -R22, R18, 1 ;  /* 0x3ff00000160e742b */ /* 0x000fd00000000112 */
[----:B------:R-:W-:Y:S01]  /*0c40*/  DFMA R12, R18, R14, R18 ;  /* 0x0000000e120c722b */ /* 0x000fe20000000012 */
[----:B------:R-:W-:Y:S01]  /*0c50*/  IMAD.MOV.U32 R18, RZ, RZ, R20 ;  /* 0x000000ffff127224 */ /* 0x000fe200078e0014 */
[----:B------:R-:W-:Y:S01]  /*0c60*/  MOV R15, R33 ;  /* 0x00000021000f7202 */ /* 0x000fe20000000f00 */
[----:B------:R-:W-:Y:S02]  /*0c70*/  IMAD.MOV.U32 R19, RZ, RZ, R21 ;  /* 0x000000ffff137224 */ /* 0x000fe400078e0015 */
[----:B------:R-:W-:Y:S01]  /*0c80*/  IMAD.MOV.U32 R14, RZ, RZ, R32 ;  /* 0x000000ffff0e7224 */ /* 0x000fe200078e0020 */
[----:B------:R-:W-:Y:S06]  /*0c90*/  @!P1 BRA `(.L_x_22) ;  /* 0x0000000000249947 */ /* 0x000fec0003800000 */
[----:B------:R-:W-:Y:S01]  /*0ca0*/  ISETP.NE.AND P1, PT, R0, 0x1, PT ;  /* 0x000000010000780c */ /* 0x000fe20003f25270 */
[----:B------:R-:W-:Y:S01]  /*0cb0*/  IMAD.MOV.U32 R18, RZ, RZ, R4 ;  /* 0x000000ffff127224 */ /* 0x000fe200078e0004 */
[----:B------:R-:W-:Y:S01]  /*0cc0*/  MOV R15, R11 ;  /* 0x0000000b000f7202 */ /* 0x000fe20000000f00 */
[----:B------:R-:W-:Y:S02]  /*0cd0*/  IMAD.MOV.U32 R19, RZ, RZ, R5 ;  /* 0x000000ffff137224 */ /* 0x000fe400078e0005 */
[----:B------:R-:W-:-:S08]  /*0ce0*/  IMAD.MOV.U32 R14, RZ, RZ, R10 ;  /* 0x000000ffff0e7224 */ /* 0x000fd000078e000a */
[----:B------:R-:W-:Y:S01]  /*0cf0*/  @!P1 IMAD.MOV.U32 R18, RZ, RZ, R2 ;  /* 0x000000ffff129224 */ /* 0x000fe200078e0002 */
[----:B------:R-:W-:Y:S01]  /*0d00*/  @!P1 MOV R15, R7 ;  /* 0x00000007000f9202 */ /* 0x000fe20000000f00 */
[----:B------:R-:W-:Y:S02]  /*0d10*/  @!P1 IMAD.MOV.U32 R19, RZ, RZ, R3 ;  /* 0x000000ffff139224 */ /* 0x000fe400078e0003 */
[----:B------:R-:W-:-:S07]  /*0d20*/  @!P1 IMAD.MOV.U32 R14, RZ, RZ, R6 ;  /* 0x000000ffff0e9224 */ /* 0x000fce00078e0006 */
.L_x_22:
[----:B------:R-:W-:Y:S05]  /*0d30*/  BSYNC.RECONVERGENT B0 ;  /* 0x0000000000007941 */ /* 0x000fea0003800200 */
.L_x_21:
[----:B------:R-:W-:Y:S04]  /*0d40*/  BSSY.RECONVERGENT B0, `(.L_x_23) ;  /* 0x000000b000007945 */ /* 0x000fe80003800200 */
[----:B------:R-:W-:Y:S05]  /*0d50*/  @!P0 BRA `(.L_x_24) ;  /* 0x0000000000248947 */ /* 0x000fea0003800000 */
        /* <DEDUP_REMOVED lines=9> */
.L_x_24:
[----:B------:R-:W-:Y:S05]  /*0df0*/  BSYNC.RECONVERGENT B0 ;  /* 0x0000000000007941 */ /* 0x000fea0003800200 */
.L_x_23:
[----:B------:R-:W-:Y:S01]  /*0e00*/  UMOV UR4, 0xf384957a ;  /* 0xf384957a00047882 */ /* 0x000fe20000000000 */
[----:B------:R-:W-:Y:S02]  /*0e10*/  UMOV UR5, 0x31d32b0b ;  /* 0x31d32b0b00057882 */ /* 0x000fe40000000000 */
[----:B------:R-:W-:-:S08]  /*0e20*/  DMUL R2, R12, UR4 ;  /* 0x000000040c027c28 */ /* 0x000fd00008000000 */
[----:B------:R-:W-:-:S08]  /*0e30*/  DFMA R4, -R22, R2, UR4 ;  /* 0x0000000416047e2b */ /* 0x000fd00008000102 */
[----:B------:R-:W-:-:S10]  /*0e40*/  DFMA R2, R12, R4, R2 ;  /* 0x000000040c02722b */ /* 0x000fd40000000002 */
[----:B------:R-:W-:-:S05]  /*0e50*/  FFMA R4, RZ, R23, R3 ;  /* 0x00000017ff047223 */ /* 0x000fca0000000003 */
[----:B------:R-:W-:-:S13]  /*0e60*/  FSETP.GT.AND P0, PT, |R4|, 1.469367938527859385e-39, PT ;  /* 0x001000000400780b */ /* 0x000fda0003f04200 */
[----:B------:R-:W-:Y:S05]  /*0e70*/  @P0 BRA `(.L_x_25) ;  /* 0x00000000001c0947 */ /* 0x000fea0003800000 */
[----:B------:R-:W-:Y:S01]  /*0e80*/  IMAD.MOV.U32 R27, RZ, RZ, R23 ;  /* 0x000000ffff1b7224 */ /* 0x000fe200078e0017 */
[----:B------:R-:W-:Y:S01]  /*0e90*/  MOV R8, 0xed0 ;  /* 0x00000ed000087802 */ /* 0x000fe20000000f00 */
[----:B------:R-:W-:Y:S02]  /*0ea0*/  IMAD.MOV.U32 R24, RZ, RZ, -0xc7b6a86 ;  /* 0xf384957aff187424 */ /* 0x000fe400078e00ff */
[----:B------:R-:W-:-:S07]  /*0eb0*/  IMAD.MOV.U32 R25, RZ, RZ, 0x31d32b0b ;  /* 0x31d32b0bff197424 */ /* 0x000fce00078e00ff */
[----:B-----5:R-:W-:Y:S05]  /*0ec0*/  CALL.REL.NOINC `($__internal_1_$__cuda_sm20_div_rn_f64_full) ;  /* 0x0000000000807944 */ /* 0x020fea0003c00000 */
[----:B------:R-:W-:Y:S01]  /*0ed0*/  MOV R2, R40 ;  /* 0x0000002800027202 */ /* 0x000fe20000000f00 */
[----:B------:R-:W-:-:S07]  /*0ee0*/  IMAD.MOV.U32 R3, RZ, RZ, R41 ;  /* 0x000000ffff037224 */ /* 0x000fce00078e0029 */
.L_x_25:
[----:B------:R-:W-:Y:S01]  /*0ef0*/  DMUL R14, R14, R32 ;  /* 0x000000200e0e7228 */ /* 0x000fe20000000000 */
[----:B------:R-:W0:Y:S01]  /*0f00*/  LDC.64 R6, c[0x0][0x398] ;  /* 0x0000e600ff067b82 */ /* 0x000e220000000a00 */
[----:B------:R-:W-:Y:S01]  /*0f10*/  UMOV UR4, 0x55555555 ;  /* 0x5555555500047882 */ /* 0x000fe20000000000 */
[----:B------:R-:W-:Y:S01]  /*0f20*/  UMOV UR5, 0x3fd55555 ;  /* 0x3fd5555500057882 */ /* 0x000fe20000000000 */
[----:B------:R-:W-:Y:S01]  /*0f30*/  IMAD R9, R0, 0x3, R9 ;  /* 0x0000000300097824 */ /* 0x000fe200078e0209 */
[----:B-----5:R-:W-:-:S03]  /*0f40*/  DMUL R34, R34, UR4 ;  /* 0x0000000422227c28 */ /* 0x020fc60008000000 */
[----:B------:R-:W-:Y:S01]  /*0f50*/  DFMA R14, R18, R20, R14 ;  /* 0x00000014120e722b */ /* 0x000fe2000000000e */
[----:B------:R-:W1:Y:S01]  /*0f60*/  LDC.64 R10, c[0x0][0x3a0] ;  /* 0x0000e800ff0a7b82 */ /* 0x000e620000000a00 */
[----:B------:R-:W-:-:S03]  /*0f70*/  CS2R R18, SRZ ;  /* 0x0000000000127805 */ /* 0x000fc6000001ff00 */
[----:B------:R-:W-:Y:S01]  /*0f80*/  DMUL R34, R34, UR4 ;  /* 0x0000000422227c28 */ /* 0x000fe20008000000 */
[----:B------:R-:W-:Y:S01]  /*0f90*/  UMOV UR4, 0x1c71c71c ;  /* 0x1c71c71c00047882 */ /* 0x000fe20000000000 */
[----:B------:R-:W-:Y:S01]  /*0fa0*/  UMOV UR5, 0x3fbc71c7 ;  /* 0x3fbc71c700057882 */ /* 0x000fe20000000000 */
[----:B------:R-:W-:-:S08]  /*0fb0*/  DMUL R14, R14, R2 ;  /* 0x000000020e0e7228 */ /* 0x000fd00000000000 */
[----:B------:R-:W-:Y:S01]  /*0fc0*/  DMUL R14, R16, R14 ;  /* 0x0000000e100e7228 */ /* 0x000fe20000000000 */
[----:B0-----:R-:W-:Y:S01]  /*0fd0*/  IMAD.WIDE R2, R9, 0x10, R6 ;  /* 0x0000001009027825 */ /* 0x001fe200078e0206 */
[----:B------:R-:W-:-:S06]  /*0fe0*/  CS2R R6, SRZ ;  /* 0x0000000000067805 */ /* 0x000fcc000001ff00 */
[C---:B------:R-:W-:Y:S01]  /*0ff0*/  DFMA R4, R16.reuse, R34, R14 ;  /* 0x000000221004722b */ /* 0x040fe2000000000e */
[----:B-1----:R-:W-:Y:S01]  /*1000*/  IMAD.WIDE R8, R9, 0x10, R10 ;  /* 0x0000001009087825 */ /* 0x002fe200078e020a */
[----:B------:R-:W-:-:S05]  /*1010*/  DMUL R16, R16, UR4 ;  /* 0x0000000410107c28 */ /* 0x000fca0008000000 */
[----:B------:R-:W-:Y:S04]  /*1020*/  STG.E.128 desc[UR6][R2.64], R4 ;  /* 0x0000000402007986 */ /* 0x000fe8000c101d06 */
[----:B------:R-:W-:Y:S01]  /*1030*/  STG.E.128 desc[UR6][R8.64], R16 ;  /* 0x0000001008007986 */ /* 0x000fe2000c101d06 */
[----:B------:R-:W-:Y:S05]  /*1040*/  EXIT ;  /* 0x000000000000794d */ /* 0x000fea0003800000 */
.L_x_20:
[----:B------:R-:W0:Y:S01]  /*1050*/  LDC.64 R2, c[0x0][0x398] ;  /* 0x0000e600ff027b82 */ /* 0x000e220000000a00 */
[----:B------:R-:W-:-:S07]  /*1060*/  IMAD R9, R0, UR4, R9 ;  /* 0x0000000400097c24 */ /* 0x000fce000f8e0209 */
[----:B------:R-:W1:Y:S01]  /*1070*/  LDC.64 R4, c[0x0][0x3a0] ;  /* 0x0000e800ff047b82 */ /* 0x000e620000000a00 */
[----:B0-----:R-:W-:-:S05]  /*1080*/  IMAD.WIDE R2, R9, 0x10, R2 ;  /* 0x0000001009027825 */ /* 0x001fca00078e0202 */
[----:B------:R-:W-:Y:S01]  /*1090*/  STG.E.128 desc[UR6][R2.64], RZ ;  /* 0x000000ff02007986 */ /* 0x000fe2000c101d06 */
[----:B-1----:R-:W-:-:S05]  /*10a0*/  IMAD.WIDE R4, R9, 0x10, R4 ;  /* 0x0000001009047825 */ /* 0x002fca00078e0204 */
[----:B------:R-:W-:Y:S01]  /*10b0*/  STG.E.128 desc[UR6][R4.64], RZ ;  /* 0x000000ff04007986 */ /* 0x000fe2000c101d06 */
[----:B------:R-:W-:Y:S05]  /*10c0*/  EXIT ;  /* 0x000000000000794d */ /* 0x000fea0003800000 */
        .weak           $__internal_1_$__cuda_sm20_div_rn_f64_full
        .type           $__internal_1_$__cuda_sm20_div_rn_f64_full,@function
        .size           $__internal_1_$__cuda_sm20_div_rn_f64_full,(.L_x_33 - $__internal_1_$__cuda_sm20_div_rn_f64_full)
$__internal_1_$__cuda_sm20_div_rn_f64_full:
[C---:B------:R-:W-:Y:S01]  /*10d0*/  FSETP.GEU.AND P0, PT, |R27|.reuse, 1.469367938527859385e-39, PT ;  /* 0x001000001b00780b */ /* 0x040fe20003f0e200 */
[----:B------:R-:W-:Y:S01]  /*10e0*/  IMAD.MOV.U32 R26, RZ, RZ, R22 ;  /* 0x000000ffff1a7224 */ /* 0x000fe200078e0016 */
[----:B------:R-:W-:Y:S01]  /*10f0*/  LOP3.LUT R12, R27, 0x7ff00000, RZ, 0xc0, !PT ;  /* 0x7ff000001b0c7812 */ /* 0x000fe200078ec0ff */
[----:B------:R-:W-:Y:S01]  /*1100*/  IMAD.MOV.U32 R13, RZ, RZ, 0x1ca00000 ;  /* 0x1ca00000ff0d7424 */ /* 0x000fe200078e00ff */
[----:B------:R-:W-:Y:S01]  /*1110*/  LOP3.LUT R10, R25, 0x7ff00000, RZ, 0xc0, !PT ;  /* 0x7ff00000190a7812 */ /* 0x000fe200078ec0ff */
[----:B------:R-:W-:Y:S01]  /*1120*/  IMAD.MOV.U32 R28, RZ, RZ, R24 ;  /* 0x000000ffff1c7224 */ /* 0x000fe200078e0018 */
[----:B------:R-:W-:Y:S02]  /*1130*/  LOP3.LUT R23, R27, 0x800fffff, RZ, 0xc0, !PT ;  /* 0x800fffff1b177812 */ /* 0x000fe400078ec0ff */
[----:B------:R-:W-:Y:S02]  /*1140*/  ISETP.GE.U32.AND P1, PT, R10, R12, PT ;  /* 0x0000000c0a00720c */ /* 0x000fe40003f26070 */
[----:B------:R-:W-:-:S02]  /*1150*/  LOP3.LUT R23, R23, 0x3ff00000, RZ, 0xfc, !PT ;  /* 0x3ff0000017177812 */ /* 0x000fc400078efcff */
[----:B------:R-:W-:Y:S01]  /*1160*/  SEL R29, R13, 0x63400000, !P1 ;  /* 0x634000000d1d7807 */ /* 0x000fe20004800000 */
[----:B------:R-:W-:Y:S01]  /*1170*/  @!P0 DMUL R22, R26, 8.98846567431157953865e+307 ;  /* 0x7fe000001a168828 */ /* 0x000fe20000000000 */
[----:B------:R-:W-:Y:S02]  /*1180*/  FSETP.GEU.AND P1, PT, |R25|, 1.469367938527859385e-39, PT ;  /* 0x001000001900780b */ /* 0x000fe40003f2e200 */
[----:B------:R-:W-:Y:S02]  /*1190*/  LOP3.LUT R29, R29, 0x800fffff, R25, 0xf8, !PT ;  /* 0x800fffff1d1d7812 */ /* 0x000fe400078ef819 */
[----:B------:R-:W-:Y:S01]  /*11a0*/  MOV R11, R10 ;  /* 0x0000000a000b7202 */ /* 0x000fe20000000f00 */
[----:B------:R0:W1:Y:S08]  /*11b0*/  MUFU.RCP64H R31, R23 ;  /* 0x00000017001f7308 */ /* 0x0000700000001800 */
[----:B------:R-:W-:Y:S05]  /*11c0*/  @P1 BRA `(.L_x_26) ;  /* 0x0000000000201947 */ /* 0x000fea0003800000 */
[----:B------:R-:W-:Y:S01]  /*11d0*/  LOP3.LUT R11, R27, 0x7ff00000, RZ, 0xc0, !PT ;  /* 0x7ff000001b0b7812 */ /* 0x000fe200078ec0ff */
[----:B------:R-:W-:-:S03]  /*11e0*/  IMAD.MOV.U32 R40, RZ, RZ, RZ ;  /* 0x000000ffff287224 */ /* 0x000fc600078e00ff */
[----:B------:R-:W-:-:S04]  /*11f0*/  ISETP.GE.U32.AND P1, PT, R10, R11, PT ;  /* 0x0000000b0a00720c */ /* 0x000fc80003f26070 */
[----:B------:R-:W-:-:S04]  /*1200*/  SEL R13, R13, 0x63400000, !P1 ;  /* 0x634000000d0d7807 */ /* 0x000fc80004800000 */
[----:B------:R-:W-:-:S04]  /*1210*/  LOP3.LUT R13, R13, 0x80000000, R25, 0xf8, !PT ;  /* 0x800000000d0d7812 */ /* 0x000fc800078ef819 */
[----:B------:R-:W-:-:S06]  /*1220*/  LOP3.LUT R41, R13, 0x100000, RZ, 0xfc, !PT ;  /* 0x001000000d297812 */ /* 0x000fcc00078efcff */
[----:B------:R-:W-:-:S10]  /*1230*/  DFMA R28, R28, 2, -R40 ;  /* 0x400000001c1c782b */ /* 0x000fd40000000828 */
[----:B------:R-:W-:-:S07]  /*1240*/  LOP3.LUT R11, R29, 0x7ff00000, RZ, 0xc0, !PT ;  /* 0x7ff000001d0b7812 */ /* 0x000fce00078ec0ff */
.L_x_26:
[----:B------:R-:W-:Y:S01]  /*1250*/  IMAD.MOV.U32 R30, RZ, RZ, 0x1 ;  /* 0x00000001ff1e7424 */ /* 0x000fe200078e00ff */
[----:B------:R-:W-:Y:S02]  /*1260*/  @!P0 LOP3.LUT R12, R23, 0x7ff00000, RZ, 0xc0, !PT ;  /* 0x7ff00000170c8812 */ /* 0x000fe400078ec0ff */
[----:B------:R-:W-:-:S03]  /*1270*/  IADD3 R13, PT, PT, R11, -0x1, RZ ;  /* 0xffffffff0b0d7810 */ /* 0x000fc60007ffe0ff */
[----:B-1----:R-:W-:Y:S01]  /*1280*/  DFMA R40, R30, -R22, 1 ;  /* 0x3ff000001e28742b */ /* 0x002fe20000000816 */
[----:B------:R-:W-:Y:S01]  /*1290*/  ISETP.GT.U32.AND P0, PT, R13, 0x7feffffe, PT ;  /* 0x7feffffe0d00780c */ /* 0x000fe20003f04070 */
[----:B------:R-:W-:-:S05]  /*12a0*/  VIADD R13, R12, 0xffffffff ;  /* 0xffffffff0c0d7836 */ /* 0x000fca0000000000 */
[----:B------:R-:W-:Y:S01]  /*12b0*/  ISETP.GT.U32.OR P0, PT, R13, 0x7feffffe, P0 ;  /* 0x7feffffe0d00780c */ /* 0x000fe20000704470 */
[----:B------:R-:W-:-:S08]  /*12c0*/  DFMA R40, R40, R40, R40 ;  /* 0x000000282828722b */ /* 0x000fd00000000028 */
[----:B------:R-:W-:-:S08]  /*12d0*/  DFMA R30, R30, R40, R30 ;  /* 0x000000281e1e722b */ /* 0x000fd0000000001e */
[----:B------:R-:W-:-:S08]  /*12e0*/  DFMA R42, R30, -R22, 1 ;  /* 0x3ff000001e2a742b */ /* 0x000fd00000000816 */
[----:B------:R-:W-:-:S08]  /*12f0*/  DFMA R42, R30, R42, R30 ;  /* 0x0000002a1e2a722b */ /* 0x000fd0000000001e */
[----:B------:R-:W-:-:S08]  /*1300*/  DMUL R40, R42, R28 ;  /* 0x0000001c2a287228 */ /* 0x000fd00000000000 */
[----:B------:R-:W-:-:S08]  /*1310*/  DFMA R30, R40, -R22, R28 ;  /* 0x80000016281e722b */ /* 0x000fd0000000001c */
[----:B------:R-:W-:Y:S01]  /*1320*/  DFMA R30, R42, R30, R40 ;  /* 0x0000001e2a1e722b */ /* 0x000fe20000000028 */
[----:B------:R-:W-:Y:S10]  /*1330*/  @P0 BRA `(.L_x_27) ;  /* 0x0000000000700947 */ /* 0x000ff40003800000 */
[----:B------:R-:W-:Y:S01]  /*1340*/  LOP3.LUT R11, R27, 0x7ff00000, RZ, 0xc0, !PT ;  /* 0x7ff000001b0b7812 */ /* 0x000fe200078ec0ff */
[----:B------:R-:W-:-:S03]  /*1350*/  IMAD.MOV.U32 R12, RZ, RZ, RZ ;  /* 0x000000ffff0c7224 */ /* 0x000fc600078e00ff */
[CC--:B------:R-:W-:Y:S02]  /*1360*/  ISETP.GE.U32.AND P0, PT, R10.reuse, R11.reuse, PT ;  /* 0x0000000b0a00720c */ /* 0x0c0fe40003f06070 */
[----:B------:R-:W-:Y:S01]  /*1370*/  VIADDMNMX R11, R10, -R11, 0xb9600000, !PT ;  /* 0xb96000000a0b7446 */ /* 0x000fe2000780090b */
[----:B------:R-:W-:-:S03]  /*1380*/  IMAD.MOV.U32 R10, RZ, RZ, 0x1ca00000 ;  /* 0x1ca00000ff0a7424 */ /* 0x000fc600078e00ff */
[----:B------:R-:W-:Y:S02]  /*1390*/  VIMNMX R11, PT, PT, R11, 0x46a00000, PT ;  /* 0x46a000000b0b7848 */ /* 0x000fe40003fe0100 */
[----:B------:R-:W-:-:S05]  /*13a0*/  SEL R10, R10, 0x63400000, !P0 ;  /* 0x634000000a0a7807 */ /* 0x000fca0004000000 */
[----:B------:R-:W-:-:S05]  /*13b0*/  IMAD.IADD R10, R11, 0x1, -R10 ;  /* 0x000000010b0a7824 */ /* 0x000fca00078e0a0a */
[----:B------:R-:W-:-:S06]  /*13c0*/  IADD3 R13, PT, PT, R10, 0x7fe00000, RZ ;  /* 0x7fe000000a0d7810 */ /* 0x000fcc0007ffe0ff */
[----:B------:R-:W-:-:S10]  /*13d0*/  DMUL R40, R30, R12 ;  /* 0x0000000c1e287228 */ /* 0x000fd40000000000 */
[----:B------:R-:W-:-:S13]  /*13e0*/  FSETP.GTU.AND P0, PT, |R41|, 1.469367938527859385e-39, PT ;  /* 0x001000002900780b */ /* 0x000fda0003f0c200 */
[----:B------:R-:W-:Y:S05]  /*13f0*/  @P0 BRA `(.L_x_28) ;  /* 0x0000000000940947 */ /* 0x000fea0003800000 */
[----:B0-----:R-:W-:-:S06]  /*1400*/  DFMA R22, R30, -R22, R28 ;  /* 0x800000161e16722b */ /* 0x001fcc000000001c */
[----:B------:R-:W-:-:S04]  /*1410*/  IMAD.MOV.U32 R22, RZ, RZ, RZ ;  /* 0x000000ffff167224 */ /* 0x000fc800078e00ff */
[C---:B------:R-:W-:Y:S02]  /*1420*/  FSETP.NEU.AND P0, PT, R23.reuse, RZ, PT ;  /* 0x000000ff1700720b */ /* 0x040fe40003f0d000 */
[----:B------:R-:W-:-:S04]  /*1430*/  LOP3.LUT R27, R23, 0x80000000, R27, 0x48, !PT ;  /* 0x80000000171b7812 */ /* 0x000fc800078e481b */
[----:B------:R-:W-:-:S07]  /*1440*/  LOP3.LUT R23, R27, R13, RZ, 0xfc, !PT ;  /* 0x0000000d1b177212 */ /* 0x000fce00078efcff */
[----:B------:R-:W-:Y:S05]  /*1450*/  @!P0 BRA `(.L_x_28) ;  /* 0x00000000007c8947 */ /* 0x000fea0003800000 */
[C---:B------:R-:W-:Y:S01]  /*1460*/  IADD3 R13, PT, PT, -R10.reuse, RZ, RZ ;  /* 0x000000ff0a0d7210 */ /* 0x040fe20007ffe1ff */
[----:B------:R-:W-:Y:S01]  /*1470*/  IMAD.MOV.U32 R12, RZ, RZ, RZ ;  /* 0x000000ffff0c7224 */ /* 0x000fe200078e00ff */
[----:B------:R-:W-:Y:S01]  /*1480*/  DMUL.RP R22, R30, R22 ;  /* 0x000000161e167228 */ /* 0x000fe20000008000 */
[----:B------:R-:W-:-:S04]  /*1490*/  IADD3 R11, PT, PT, -R10, -0x43300000, RZ ;  /* 0xbcd000000a0b7810 */ /* 0x000fc80007ffe1ff */
[----:B------:R-:W-:-:S05]  /*14a0*/  DFMA R12, R40, -R12, R30 ;  /* 0x8000000c280c722b */ /* 0x000fca000000001e */
[----:B------:R-:W-:-:S05]  /*14b0*/  LOP3.LUT R27, R23, R27, RZ, 0x3c, !PT ;  /* 0x0000001b171b7212 */ /* 0x000fca00078e3cff */
[----:B------:R-:W-:-:S04]  /*14c0*/  FSETP.NEU.AND P0, PT, |R13|, R11, PT ;  /* 0x0000000b0d00720b */ /* 0x000fc80003f0d200 */
[----:B------:R-:W-:Y:S02]  /*14d0*/  FSEL R40, R22, R40, !P0 ;  /* 0x0000002816287208 */ /* 0x000fe40004000000 */
[----:B------:R-:W-:Y:S01]  /*14e0*/  FSEL R41, R27, R41, !P0 ;  /* 0x000000291b297208 */ /* 0x000fe20004000000 */
[----:B------:R-:W-:Y:S06]  /*14f0*/  BRA `(.L_x_28) ;  /* 0x0000000000547947 */ /* 0x000fec0003800000 */
.L_x_27:
[----:B------:R-:W-:-:S14]  /*1500*/  DSETP.NAN.AND P0, PT, R24, R24, PT ;  /* 0x000000181800722a */ /* 0x000fdc0003f08000 */
[----:B------:R-:W-:Y:S05]  /*1510*/  @P0 BRA `(.L_x_29) ;  /* 0x0000000000440947 */ /* 0x000fea0003800000 */
[----:B------:R-:W-:-:S14]  /*1520*/  DSETP.NAN.AND P0, PT, R26, R26, PT ;  /* 0x0000001a1a00722a */ /* 0x000fdc0003f08000 */
[----:B------:R-:W-:Y:S05]  /*1530*/  @P0 BRA `(.L_x_30) ;  /* 0x0000000000300947 */ /* 0x000fea0003800000 */
[----:B------:R-:W-:Y:S01]  /*1540*/  ISETP.NE.AND P0, PT, R11, R12, PT ;  /* 0x0000000c0b00720c */ /* 0x000fe20003f05270 */
[----:B------:R-:W-:Y:S01]  /*1550*/  IMAD.MOV.U32 R40, RZ, RZ, 0x0 ;  /* 0x00000000ff287424 */ /* 0x000fe200078e00ff */
[----:B------:R-:W-:-:S11]  /*1560*/  MOV R41, 0xfff80000 ;  /* 0xfff8000000297802 */ /* 0x000fd60000000f00 */
[----:B------:R-:W-:Y:S05]  /*1570*/  @!P0 BRA `(.L_x_28) ;  /* 0x0000000000348947 */ /* 0x000fea0003800000 */
[----:B------:R-:W-:Y:S02]  /*1580*/  ISETP.NE.AND P0, PT, R11, 0x7ff00000, PT ;  /* 0x7ff000000b00780c */ /* 0x000fe40003f05270 */
[----:B------:R-:W-:Y:S02]  /*1590*/  LOP3.LUT R41, R25, 0x80000000, R27, 0x48, !PT ;  /* 0x8000000019297812 */ /* 0x000fe400078e481b */
[----:B------:R-:W-:-:S13]  /*15a0*/  ISETP.EQ.OR P0, PT, R12, RZ, !P0 ;  /* 0x000000ff0c00720c */ /* 0x000fda0004702670 */
[----:B------:R-:W-:Y:S01]  /*15b0*/  @P0 LOP3.LUT R10, R41, 0x7ff00000, RZ, 0xfc, !PT ;  /* 0x7ff00000290a0812 */ /* 0x000fe200078efcff */
[----:B------:R-:W-:Y:S02]  /*15c0*/  @!P0 IMAD.MOV.U32 R40, RZ, RZ, RZ ;  /* 0x000000ffff288224 */ /* 0x000fe400078e00ff */
[----:B------:R-:W-:Y:S01]  /*15d0*/  @P0 IMAD.MOV.U32 R40, RZ, RZ, RZ ;  /* 0x000000ffff280224 */ /* 0x000fe200078e00ff */
[----:B------:R-:W-:Y:S01]  /*15e0*/  @P0 MOV R41, R10 ;  /* 0x0000000a00290202 */ /* 0x000fe20000000f00 */
[----:B------:R-:W-:Y:S06]  /*15f0*/  BRA `(.L_x_28) ;  /* 0x0000000000147947 */ /* 0x000fec0003800000 */
.L_x_30:
[----:B------:R-:W-:Y:S01]  /*1600*/  LOP3.LUT R41, R27, 0x80000, RZ, 0xfc, !PT ;  /* 0x000800001b297812 */ /* 0x000fe200078efcff */
[----:B------:R-:W-:Y:S01]  /*1610*/  IMAD.MOV.U32 R40, RZ, RZ, R26 ;  /* 0x000000ffff287224 */ /* 0x000fe200078e001a */
[----:B------:R-:W-:Y:S06]  /*1620*/  BRA `(.L_x_28) ;  /* 0x0000000000087947 */ /* 0x000fec0003800000 */
.L_x_29:
[----:B------:R-:W-:Y:S01]  /*1630*/  LOP3.LUT R41, R25, 0x80000, RZ, 0xfc, !PT ;  /* 0x0008000019297812 */ /* 0x000fe200078efcff */
[----:B------:R-:W-:-:S07]  /*1640*/  IMAD.MOV.U32 R40, RZ, RZ, R24 ;  /* 0x000000ffff287224 */ /* 0x000fce00078e0018 */
.L_x_28:
[----:B------:R-:W-:Y:S01]  /*1650*/  MOV R10, R8 ;  /* 0x00000008000a7202 */ /* 0x000fe20000000f00 */
[----:B------:R-:W-:-:S04]  /*1660*/  IMAD.MOV.U32 R11, RZ, RZ, 0x0 ;  /* 0x00000000ff0b7424 */ /* 0x000fc800078e00ff */
[----:B0-----:R-:W-:Y:S05]  /*1670*/  RET.REL.NODEC R10 `(_Z30assemble_element_matrix_kerneliPKdPKiPN6thrust24THRUST_300001_SM_1000_NS7complexIdEES7_S0_S0_ii) ;  /* 0xffffffe80a607950 */ /* 0x001fea0003c3ffff */
.L_x_31:
        /* <DEDUP_REMOVED lines=16> */
.L_x_33:


//--------------------- .nv.shared.reserved.0     --------------------------
	.section	.nv.shared.reserved.0,"aw",@nobits
	.weak		__nv_reservedSMEM_offset_0_alias
	.size		__nv_reservedSMEM_offset_0_alias, 0, 64
	.other		__nv_reservedSMEM_offset_0_alias,@"STO_CUDA_RESERVED_SHARED STV_DEFAULT"
__nv_reservedSMEM_offset_0_alias:
	.zero		0
	.zero		64


//--------------------- .nv.global                --------------------------
	.section	.nv.global,"aw",@nobits
.nv.global:
	.type		_ZN34_INTERNAL_51b658bb_4_k_cu_2ff9d3ab4cuda3std3__48in_placeE,@object
	.size		_ZN34_INTERNAL_51b658bb_4_k_cu_2ff9d3ab4cuda3std3__48in_placeE,(_ZN34_INTERNAL_51b658bb_4_k_cu_2ff9d3ab4cuda3std6ranges3__45__cpo8distanceE - _ZN34_INTERNAL_51b658bb_4_k_cu_2ff9d3ab4cuda3std3__48in_placeE)
_ZN34_INTERNAL_51b658bb_4_k_cu_2ff9d3ab4cuda3std3__48in_placeE:
	.zero		1
	.type		_ZN34_INTERNAL_51b658bb_4_k_cu_2ff9d3ab4cuda3std6ranges3__45__cpo8distanceE,@object
	.size		_ZN34_INTERNAL_51b658bb_4_k_cu_2ff9d3ab4cuda3std6ranges3__45__cpo8distanceE,(_ZN34_INTERNAL_51b658bb_4_k_cu_2ff9d3ab4cuda3std3__45__cpo6cbeginE - _ZN34_INTERNAL_51b658bb_4_k_cu_2ff9d3ab4cuda3std6ranges3__45__cpo8distanceE)
_ZN34_INTERNAL_51b658bb_4_k_cu_2ff9d3ab4cuda3std6ranges3__45__cpo8distanceE:
	.zero		1
	.type		_ZN34_INTERNAL_51b658bb_4_k_cu_2ff9d3ab4cuda3std3__45__cpo6cbeginE,@object
	.size		_ZN34_INTERNAL_51b658bb_4_k_cu_2ff9d3ab4cuda3std3__45__cpo6cbeginE,(_ZN34_INTERNAL_51b658bb_4_k_cu_2ff9d3ab4cuda3std6ranges3__45__cpo7advanceE - _ZN34_INTERNAL_51b658bb_4_k_cu_2ff9d3ab4cuda3std3__45__cpo6cbeginE)
_ZN34_INTERNAL_51b658bb_4_k_cu_2ff9d3ab4cuda3std3__45__cpo6cbeginE:
	.zero		1
	.type		_ZN34_INTERNAL_51b658bb_4_k_cu_2ff9d3ab4cuda3std6ranges3__45__cpo7advanceE,@object
	.size		_ZN34_INTERNAL_51b658bb_4_k_cu_2ff9d3ab4cuda3std6ranges3__45__cpo7advanceE,(_ZN34_INTERNAL_51b658bb_4_k_cu_2ff9d3ab4cuda3std3__45__cpo7crbeginE - _ZN34_INTERNAL_51b658bb_4_k_cu_2ff9d3ab4cuda3std6ranges3__45__cpo7advanceE)
_ZN34_INTERNAL_51b658bb_4_k_cu_2ff9d3ab4cuda3std6ranges3__45__cpo7advanceE:
	.zero		1
	.type		_ZN34_INTERNAL_51b658bb_4_k_cu_2ff9d3ab4cuda3std3__45__cpo7crbeginE,@object
	.size		_ZN34_INTERNAL_51b658bb_4_k_cu_2ff9d3ab4cuda3std3__45__cpo7crbeginE,(_ZN34_INTERNAL_51b658bb_4_k_cu_2ff9d3ab4cuda3std6ranges3__45__cpo4dataE - _ZN34_INTERNAL_51b658bb_4_k_cu_2ff9d3ab4cuda3std3__45__cpo7crbeginE)
_ZN34_INTERNAL_51b658bb_4_k_cu_2ff9d3ab4cuda3std3__45__cpo7crbeginE:
	.zero		1
	.type		_ZN34_INTERNAL_51b658bb_4_k_cu_2ff9d3ab4cuda3std6ranges3__45__cpo4dataE,@object
	.size		_ZN34_INTERNAL_51b658bb_4_k_cu_2ff9d3ab4cuda3std6ranges3__45__cpo4dataE,(_ZN34_INTERNAL_51b658bb_4_k_cu_2ff9d3ab4cuda3std6ranges3__45__cpo5beginE - _ZN34_INTERNAL_51b658bb_4_k_cu_2ff9d3ab4cuda3std6ranges3__45__cpo4dataE)
_ZN34_INTERNAL_51b658bb_4_k_cu_2ff9d3ab4cuda3std6ranges3__45__cpo4dataE:
	.zero		1
	.type		_ZN34_INTERNAL_51b658bb_4_k_cu_2ff9d3ab4cuda3std6ranges3__45__cpo5beginE,@object
	.size		_ZN34_INTERNAL_51b658bb_4_k_cu_2ff9d3ab4cuda3std6ranges3__45__cpo5beginE,(_ZN34_INTERNAL_51b658bb_4_k_cu_2ff9d3ab4cuda3std3__436_GLOBAL__N__51b658bb_4_k_cu_2ff9d3ab6ignoreE - _ZN34_INTERNAL_51b658bb_4_k_cu_2ff9d3ab4cuda3std6ranges3__45__cpo5beginE)
_ZN34_INTERNAL_51b658bb_4_k_cu_2ff9d3ab4cuda3std6ranges3__45__cpo5beginE:
	.zero		1
	.type		_ZN34_INTERNAL_51b658bb_4_k_cu_2ff9d3ab4cuda3std3__436_GLOBAL__N__51b658bb_4_k_cu_2ff9d3ab6ignoreE,@object
	.size		_ZN34_INTERNAL_51b658bb_4_k_cu_2ff9d3ab4cuda3std3__436_GLOBAL__N__51b658bb_4_k_cu_2ff9d3ab6ignoreE,(_ZN34_INTERNAL_51b658bb_4_k_cu_2ff9d3ab4cuda3std6ranges3__45__cpo4sizeE - _ZN34_INTERNAL_51b658bb_4_k_cu_2ff9d3ab4cuda3std3__436_GLOBAL__N__51b658bb_4_k_cu_2ff9d3ab6ignoreE)
_ZN34_INTERNAL_51b658bb_4_k_cu_2ff9d3ab4cuda3std3__436_GLOBAL__N__51b658bb_4_k_cu_2ff9d3ab6ignoreE:
	.zero		1
	.type		_ZN34_INTERNAL_51b658bb_4_k_cu_2ff9d3ab4cuda3std6ranges3__45__cpo4sizeE,@object
	.size		_ZN34_INTERNAL_51b658bb_4_k_cu_2ff9d3ab4cuda3std6ranges3__45__cpo4sizeE,(_ZN34_INTERNAL_51b658bb_4_k_cu_2ff9d3ab4cuda3std3__45__cpo5beginE - _ZN34_INTERNAL_51b658bb_4_k_cu_2ff9d3ab4cuda3std6ranges3__45__cpo4sizeE)
_ZN34_INTERNAL_51b658bb_4_k_cu_2ff9d3ab4cuda3std6ranges3__45__cpo4sizeE:
	.zero		1
	.type		_ZN34_INTERNAL_51b658bb_4_k_cu_2ff9d3ab4cuda3std3__45__cpo5beginE,@object
	.size		_ZN34_INTERNAL_51b658bb_4_k_cu_2ff9d3ab4cuda3std3__45__cpo5beginE,(_ZN34_INTERNAL_51b658bb_4_k_cu_2ff9d3ab4cuda3std6ranges3__45__cpo6cbeginE - _ZN34_INTERNAL_51b658bb_4_k_cu_2ff9d3ab4cuda3std3__45__cpo5beginE)
_ZN34_INTERNAL_51b658bb_4_k_cu_2ff9d3ab4cuda3std3__45__cpo5beginE:
	.zero		1
	.type		_ZN34_INTERNAL_51b658bb_4_k_cu_2ff9d3ab4cuda3std6ranges3__45__cpo6cbeginE,@object
	.size		_ZN34_INTERNAL_51b658bb_4_k_cu_2ff9d3ab4cuda3std6ranges3__45__cpo6cbeginE,(_ZN34_INTERNAL_51b658bb_4_k_cu_2ff9d3ab4cuda3std3__45__cpo6rbeginE - _ZN34_INTERNAL_51b658bb_4_k_cu_2ff9d3ab4cuda3std6ranges3__45__cpo6cbeginE)
_ZN34_INTERNAL_51b658bb_4_k_cu_2ff9d3ab4cuda3std6ranges3__45__cpo6cbeginE:
	.zero		1
	.type		_ZN34_INTERNAL_51b658bb_4_k_cu_2ff9d3ab4cuda3std3__45__cpo6rbeginE,@object
	.size		_ZN34_INTERNAL_51b658bb_4_k_cu_2ff9d3ab4cuda3std3__45__cpo6rbeginE,(_ZN34_INTERNAL_51b658bb_4_k_cu_2ff9d3ab4cuda3std6ranges3__45__cpo4nextE - _ZN34_INTERNAL_51b658bb_4_k_cu_2ff9d3ab4cuda3std3__45__cpo6rbeginE)
_ZN34_INTERNAL_51b658bb_4_k_cu_2ff9d3ab4cuda3std3__45__cpo6rbeginE:
	.zero		1
	.type		_ZN34_INTERNAL_51b658bb_4_k_cu_2ff9d3ab4cuda3std6ranges3__45__cpo4nextE,@object
	.size		_ZN34_INTERNAL_51b658bb_4_k_cu_2ff9d3ab4cuda3std6ranges3__45__cpo4nextE,(_ZN34_INTERNAL_51b658bb_4_k_cu_2ff9d3ab4cuda3std6ranges3__45__cpo4swapE - _ZN34_INTERNAL_51b658bb_4_k_cu_2ff9d3ab4cuda3std6ranges3__45__cpo4nextE)
_ZN34_INTERNAL_51b658bb_4_k_cu_2ff9d3ab4cuda3std6ranges3__45__cpo4nextE:
	.zero		1
	.type		_ZN34_INTERNAL_51b658bb_4_k_cu_2ff9d3ab4cuda3std6ranges3__45__cpo4swapE,@object
	.size		_ZN34_INTERNAL_51b658bb_4_k_cu_2ff9d3ab4cuda3std6ranges3__45__cpo4swapE,(_ZN34_INTERNAL_51b658bb_4_k_cu_2ff9d3ab4cuda3std3__420unreachable_sentinelE - _ZN34_INTERNAL_51b658bb_4_k_cu_2ff9d3ab4cuda3std6ranges3__45__cpo4swapE)
_ZN34_INTERNAL_51b658bb_4_k_cu_2ff9d3ab4cuda3std6ranges3__45__cpo4swapE:
	.zero		1
	.type		_ZN34_INTERNAL_51b658bb_4_k_cu_2ff9d3ab4cuda3std3__420unreachable_sentinelE,@object
	.size		_ZN34_INTERNAL_51b658bb_4_k_cu_2ff9d3ab4cuda3std3__420unreachable_sentinelE,(_ZN34_INTERNAL_51b658bb_4_k_cu_2ff9d3ab6thrust24THRUST_300001_SM_1000_NS6system6detail10sequential3seqE - _ZN34_INTERNAL_51b658bb_4_k_cu_2ff9d3ab4cuda3std3__420unreachable_sentinelE)
_ZN34_INTERNAL_51b658bb_4_k_cu_2ff9d3ab4cuda3std3__420unreachable_sentinelE:
	.zero		1
	.type		_ZN34_INTERNAL_51b658bb_4_k_cu_2ff9d3ab6thrust24THRUST_300001_SM_1000_NS6system6detail10sequential3seqE,@object
	.size		_ZN34_INTERNAL_51b658bb_4_k_cu_2ff9d3ab6thrust24THRUST_300001_SM_1000_NS6system6detail10sequential3seqE,(_ZN34_INTERNAL_51b658bb_4_k_cu_2ff9d3ab4cuda3std3__45__cpo4cendE - _ZN34_INTERNAL_51b658bb_4_k_cu_2ff9d3ab6thrust24THRUST_300001_SM_1000_NS6system6detail10sequential3seqE)
_ZN34_INTERNAL_51b658bb_4_k_cu_2ff9d3ab6thrust24THRUST_300001_SM_1000_NS6system6detail10sequential3seqE:
	.zero		1
	.type		_ZN34_INTERNAL_51b658bb_4_k_cu_2ff9d3ab4cuda3std3__45__cpo4cendE,@object
	.size		_ZN34_INTERNAL_51b658bb_4_k_cu_2ff9d3ab4cuda3std3__45__cpo4cendE,(_ZN34_INTERNAL_51b658bb_4_k_cu_2ff9d3ab4cuda3std6ranges3__45__cpo9iter_swapE - _ZN34_INTERNAL_51b658bb_4_k_cu_2ff9d3ab4cuda3std3__45__cpo4cendE)
_ZN34_INTERNAL_51b658bb_4_k_cu_2ff9d3ab4cuda3std3__45__cpo4cendE:
	.zero		1
	.type		_ZN34_INTERNAL_51b658bb_4_k_cu_2ff9d3ab4cuda3std6ranges3__45__cpo9iter_swapE,@object
	.size		_ZN34_INTERNAL_51b658bb_4_k_cu_2ff9d3ab4cuda3std6ranges3__45__cpo9iter_swapE,(_ZN34_INTERNAL_51b658bb_4_k_cu_2ff9d3ab4cuda3std3__45__cpo5crendE - _ZN34_INTERNAL_51b658bb_4_k_cu_2ff9d3ab4cuda3std6ranges3__45__cpo9iter_swapE)
_ZN34_INTERNAL_51b658bb_4_k_cu_2ff9d3ab4cuda3std6ranges3__45__cpo9iter_swapE:
	.zero		1
	.type		_ZN34_INTERNAL_51b658bb_4_k_cu_2ff9d3ab4cuda3std3__45__cpo5crendE,@object
	.size		_ZN34_INTERNAL_51b658bb_4_k_cu_2ff9d3ab4cuda3std3__45__cpo5crendE,(_ZN34_INTERNAL_51b658bb_4_k_cu_2ff9d3ab4cuda3std6ranges3__45__cpo5cdataE - _ZN34_INTERNAL_51b658bb_4_k_cu_2ff9d3ab4cuda3std3__45__cpo5crendE)
_ZN34_INTERNAL_51b658bb_4_k_cu_2ff9d3ab4cuda3std3__45__cpo5crendE:
	.zero		1
	.type		_ZN34_INTERNAL_51b658bb_4_k_cu_2ff9d3ab4cuda3std6ranges3__45__cpo5cdataE,@object
	.size		_ZN34_INTERNAL_51b658bb_4_k_cu_2ff9d3ab4cuda3std6ranges3__45__cpo5cdataE,(_ZN34_INTERNAL_51b658bb_4_k_cu_2ff9d3ab4cuda3std6ranges3__45__cpo3endE - _ZN34_INTERNAL_51b658bb_4_k_cu_2ff9d3ab4cuda3std6ranges3__45__cpo5cdataE)
_ZN34_INTERNAL_51b658bb_4_k_cu_2ff9d3ab4cuda3std6ranges3__45__cpo5cdataE:
	.zero		1
	.type		_ZN34_INTERNAL_51b658bb_4_k_cu_2ff9d3ab4cuda3std6ranges3__45__cpo3endE,@object
	.size		_ZN34_INTERNAL_51b658bb_4_k_cu_2ff9d3ab4cuda3std6ranges3__45__cpo3endE,(_ZN34_INTERNAL_51b658bb_4_k_cu_2ff9d3ab4cuda3std3__419piecewise_constructE - _ZN34_INTERNAL_51b658bb_4_k_cu_2ff9d3ab4cuda3std6ranges3__45__cpo3endE)
_ZN34_INTERNAL_51b658bb_4_k_cu_2ff9d3ab4cuda3std6ranges3__45__cpo3endE:
	.zero		1
	.type		_ZN34_INTERNAL_51b658bb_4_k_cu_2ff9d3ab4cuda3std3__419piecewise_constructE,@object
	.size		_ZN34_INTERNAL_51b658bb_4_k_cu_2ff9d3ab4cuda3std3__419piecewise_constructE,(_ZN34_INTERNAL_51b658bb_4_k_cu_2ff9d3ab4cuda3std6ranges3__45__cpo5ssizeE - _ZN34_INTERNAL_51b658bb_4_k_cu_2ff9d3ab4cuda3std3__419piecewise_constructE)
_ZN34_INTERNAL_51b658bb_4_k_cu_2ff9d3ab4cuda3std3__419piecewise_constructE:
	.zero		1
	.type		_ZN34_INTERNAL_51b658bb_4_k_cu_2ff9d3ab4cuda3std6ranges3__45__cpo5ssizeE,@object
	.size		_ZN34_INTERNAL_51b658bb_4_k_cu_2ff9d3ab4cuda3std6ranges3__45__cpo5ssizeE,(_ZN34_INTERNAL_51b658bb_4_k_cu_2ff9d3ab4cuda3std3__45__cpo3endE - _ZN34_INTERNAL_51b658bb_4_k_cu_2ff9d3ab4cuda3std6ranges3__45__cpo5ssizeE)
_ZN34_INTERNAL_51b658bb_4_k_cu_2ff9d3ab4cuda3std6ranges3__45__cpo5ssizeE:
	.zero		1
	.type		_ZN34_INTERNAL_51b658bb_4_k_cu_2ff9d3ab4cuda3std3__45__cpo3endE,@object
	.size		_ZN34_INTERNAL_51b658bb_4_k_cu_2ff9d3ab4cuda3std3__45__cpo3endE,(_ZN34_INTERNAL_51b658bb_4_k_cu_2ff9d3ab4cuda3std6ranges3__45__cpo4cendE - _ZN34_INTERNAL_51b658bb_4_k_cu_2ff9d3ab4cuda3std3__45__cpo3endE)
_ZN34_INTERNAL_51b658bb_4_k_cu_2ff9d3ab4cuda3std3__45__cpo3endE:
	.zero		1
	.type		_ZN34_INTERNAL_51b658bb_4_k_cu_2ff9d3ab4cuda3std6ranges3__45__cpo4cendE,@object
	.size		_ZN34_INTERNAL_51b658bb_4_k_cu_2ff9d3ab4cuda3std6ranges3__45__cpo4cendE,(_ZN34_INTERNAL_51b658bb_4_k_cu_2ff9d3ab4cuda3std3__45__cpo4rendE - _ZN34_INTERNAL_51b658bb_4_k_cu_2ff9d3ab4cuda3std6ranges3__45__cpo4cendE)
_ZN34_INTERNAL_51b658bb_4_k_cu_2ff9d3ab4cuda3std6ranges3__45__cpo4cendE:
	.zero		1
	.type		_ZN34_INTERNAL_51b658bb_4_k_cu_2ff9d3ab4cuda3std3__45__cpo4rendE,@object
	.size		_ZN34_INTERNAL_51b658bb_4_k_cu_2ff9d3ab4cuda3std3__45__cpo4rendE,(_ZN34_INTERNAL_51b658bb_4_k_cu_2ff9d3ab4cuda3std6ranges3__45__cpo4prevE - _ZN34_INTERNAL_51b658bb_4_k_cu_2ff9d3ab4cuda3std3__45__cpo4rendE)
_ZN34_INTERNAL_51b658bb_4_k_cu_2ff9d3ab4cuda3std3__45__cpo4rendE:
	.zero		1
	.type		_ZN34_INTERNAL_51b658bb_4_k_cu_2ff9d3ab4cuda3std6ranges3__45__cpo4prevE,@object
	.size		_ZN34_INTERNAL_51b658bb_4_k_cu_2ff9d3ab4cuda3std6ranges3__45__cpo4prevE,(_ZN34_INTERNAL_51b658bb_4_k_cu_2ff9d3ab4cuda3std6ranges3__45__cpo9iter_moveE - _ZN34_INTERNAL_51b658bb_4_k_cu_2ff9d3ab4cuda3std6ranges3__45__cpo4prevE)
_ZN34_INTERNAL_51b658bb_4_k_cu_2ff9d3ab4cuda3std6ranges3__45__cpo4prevE:
	.zero		1
	.type		_ZN34_INTERNAL_51b658bb_4_k_cu_2ff9d3ab4cuda3std6ranges3__45__cpo9iter_moveE,@object
	.size		_ZN34_INTERNAL_51b658bb_4_k_cu_2ff9d3ab4cuda3std6ranges3__45__cpo9iter_moveE,(.L_13 - _ZN34_INTERNAL_51b658bb_4_k_cu_2ff9d3ab4cuda3std6ranges3__45__cpo9iter_moveE)
_ZN34_INTERNAL_51b658bb_4_k_cu_2ff9d3ab4cuda3std6ranges3__45__cpo9iter_moveE:
	.zero		1
.L_13:


//--------------------- .nv.constant0._Z24interpolate_field_kernelPKdPKiS0_S0_Pdiii --------------------------
	.section	.nv.constant0._Z24interpolate_field_kernelPKdPKiS0_S0_Pdiii,"a",@progbits
	.sectionflags	@""
	.align	4
.nv.constant0._Z24interpolate_field_kernelPKdPKiS0_S0_Pdiii:
	.zero		948


//--------------------- .nv.constant0._Z30assemble_element_matrix_kerneliPKdPKiPN6thrust24THRUST_300001_SM_1000_NS7complexIdEES7_S0_S0_ii --------------------------
	.section	.nv.constant0._Z30assemble_element_matrix_kerneliPKdPKiPN6thrust24THRUST_300001_SM_1000_NS7complexIdEES7_S0_S0_ii,"a",@progbits
	.sectionflags	@""
	.align	4
.nv.constant0._Z30assemble_element_matrix_kerneliPKdPKiPN6thrust24THRUST_300001_SM_1000_NS7complexIdEES7_S0_S0_ii:
	.zero		960


//--------------------- SYMBOLS --------------------------

	.type		.nv.reservedSmem.offset0,@object
	.size		.nv.reservedSmem.offset0,0x4
